// auto-generated by cutlass_sweep.gemm — config: {"arch": "sm_100", "cluster_m": 4, "cluster_n": 2, "dtype": "tf32", "dtype_b": "tf32", "layout": "nt", "stages": 0, "tile_k": 32, "tile_m": 64, "tile_n": 64}
#include "cutlass/cutlass.h"
#include "cutlass/gemm/collective/collective_builder.hpp"
#include "cutlass/gemm/device/gemm_universal_adapter.h"
#include "cutlass/gemm/kernel/gemm_universal.hpp"
#include "cutlass/epilogue/collective/collective_builder.hpp"

using ElemA = cutlass::tfloat32_t;
using ElemB = cutlass::tfloat32_t;
using ElemCD = cutlass::tfloat32_t;
using Acc  = float;
using TileShape    = cute::Shape<cute::_64, cute::_64, cute::_32>;
using ClusterShape = cute::Shape<cute::_4, cute::_2, cute::_1>;

using CollectiveEpilogue = typename cutlass::epilogue::collective::CollectiveBuilder<
    cutlass::arch::Sm100, cutlass::arch::OpClassTensorOp,
    TileShape, ClusterShape,
    cutlass::epilogue::collective::EpilogueTileAuto,
    Acc, Acc,
    ElemCD, cutlass::layout::RowMajor, 128 / cutlass::sizeof_bits<ElemCD>::value,
    ElemCD, cutlass::layout::RowMajor, 128 / cutlass::sizeof_bits<ElemCD>::value,
    cutlass::epilogue::collective::EpilogueScheduleAuto
  >::CollectiveOp;

using CollectiveMainloop = typename cutlass::gemm::collective::CollectiveBuilder<
    cutlass::arch::Sm100, cutlass::arch::OpClassTensorOp,
    ElemA, cutlass::layout::RowMajor, 128 / cutlass::sizeof_bits<ElemA>::value,
    ElemB, cutlass::layout::ColumnMajor, 128 / cutlass::sizeof_bits<ElemB>::value,
    Acc,
    TileShape, ClusterShape,
    cutlass::gemm::collective::StageCountAutoCarveout<static_cast<int>(sizeof(typename CollectiveEpilogue::SharedStorage))>,
    cutlass::gemm::collective::KernelScheduleAuto
  >::CollectiveOp;

using GemmKernel = cutlass::gemm::kernel::GemmUniversal<
    cute::Shape<int,int,int,int>,
    CollectiveMainloop,
    CollectiveEpilogue
>;
using Gemm = cutlass::gemm::device::GemmUniversalAdapter<GemmKernel>;

// Force the device kernel symbol into the cubin without needing a host main.
auto* _anchor = &cutlass::device_kernel<GemmKernel>;


// ===== COMPILED SASS (sm_100a) =====

	.target	sm_100a

	.elftype	@"ET_EXEC"


//--------------------- .note.nv.tkinfo           --------------------------
	.section	.note.nv.tkinfo,"",@"SHT_NOTE"
	.sectionflags	@"SHF_NOTE_NV_TKINFO"
	.tkinfo
        /*0018*/ 	.word	0x00000002
        /*0030*/ 	.string	""
        /*0030*/ 	.string	"ptxas"
        /*0030*/ 	.string	"Cuda compilation tools, release 13.0, V13.0.88"
        /*0030*/ 	.string	"Build cuda_13.0.r13.0/compiler.36424714_0"
        /*0030*/ 	.string	"-arch sm_100a -m 64 "



//--------------------- .note.nv.cuinfo           --------------------------
	.section	.note.nv.cuinfo,"",@"SHT_NOTE"
	.sectionflags	@"SHF_NOTE_NV_CUINFO"
        /*0018*/ 	.short	0x0002
        /*001a*/ 	.short	0x0064
        /*001c*/ 	.short	0x0082
	.zero		2


//--------------------- .nv.info                  --------------------------
	.section	.nv.info,"",@"SHT_CUDA_INFO"
	.align	4


	//----- nvinfo : EIATTR_REGCOUNT
	.align		4
        /*0000*/ 	.byte	0x04, 0x2f
        /*0002*/ 	.short	(.L_19 - .L_18)
	.align		4
.L_18:
        /*0004*/ 	.word	index@(_ZN7cutlass13device_kernelINS_4gemm6kernel13GemmUniversalIN4cute5tupleIJiiiiEEENS1_10collective13CollectiveMmaINS1_35MainloopSm100TmaUmmaWarpSpecializedILi12ELi2ELi4ENS5_IJNS4_1CILi4EEENSA_ILi2EEENSA_ILi1EEEEEEEENS5_IJNSA_ILi64EEESG_NSA_ILi32EEEEEENS_10tfloat32_tENS5_IJlSD_lEEESJ_SK_NS4_8TiledMMAINS4_8MMA_AtomIJNS4_17SM100_MMA_TF32_SSISJ_SJ_fLi64ELi64ELNS4_4UMMA5MajorE0ELSP_0ELNSO_7ScaleInE0ELSQ_0EEEEEENS4_6LayoutINS5_IJSD_SD_SD_EEENS5_IJNSA_ILi0EEESV_SV_EEEEENS5_IJNS4_10UnderscoreESY_SY_EEEEENS4_23SM90_TMA_LOAD_MULTICASTENS4_14ComposedLayoutINS4_7SwizzleILi3ELi4ELi3EEENS4_18smem_ptr_flag_bitsILi32EEENST_INS5_IJNSA_ILi8EEESH_EEENS5_IJSH_SD_EEEEEEEvNS4_8identityES11_S1B_vS1C_EENS_8epilogue10collective18CollectiveEpilogueINS1E_23Sm100TmaWarpSpecializedILi3ELi2ELi16ELb1ELb0EEEJSI_NS5_IJNST_ISG_SD_EENST_ISH_SD_EEEEESJ_SK_SJ_SK_NS1E_6fusion15FusionCallbacksIS1I_NS1M_17LinearCombinationISJ_fSJ_fLNS_15FloatRoundStyleE2EEESI_S1L_JEEENS4_5SM1004TMEM4LOAD26SM100_TMEM_LOAD_16dp128b8xENS4_13SM90_TMA_LOADES1B_NS4_17SM75_U32x4_LDSM_NENS4_14SM90_TMA_STOREES1B_NS4_17SM90_U32x4_STSM_NENS4_39AutoVectorizingCopyWithAssumedAlignmentILi128EEEEEEvvEEEEvNT_6ParamsE)
        /*0008*/ 	.word	0x00000050


	//----- nvinfo : EIATTR_FRAME_SIZE
	.align		4
.L_19:
        /*000c*/ 	.byte	0x04, 0x11
        /*000e*/ 	.short	(.L_21 - .L_20)
	.align		4
.L_20:
        /*0010*/ 	.word	index@($__internal_2_$__cuda_sm10x_tcgen05_guardrail_trap_unallocated_columns_being_dealloced)
        /*0014*/ 	.word	0x00000000


	//----- nvinfo : EIATTR_FRAME_SIZE
	.align		4
.L_21:
        /*0018*/ 	.byte	0x04, 0x11
        /*001a*/ 	.short	(.L_23 - .L_22)
	.align		4
.L_22:
        /*001c*/ 	.word	index@($__internal_1_$__cuda_sm10x_tcgen05_guardrail_trap_phase_invalid_during_alloc)
        /*0020*/ 	.word	0x00000000


	//----- nvinfo : EIATTR_FRAME_SIZE
	.align		4
.L_23:
        /*0024*/ 	.byte	0x04, 0x11
        /*0026*/ 	.short	(.L_25 - .L_24)
	.align		4
.L_24:
        /*0028*/ 	.word	index@($__internal_0_$__cuda_sm10x_tcgen05_guardrail_trap_col_being_dealloced_not_returned_by_alloc)
        /*002c*/ 	.word	0x00000000


	//----- nvinfo : EIATTR_FRAME_SIZE
	.align		4
.L_25:
        /*0030*/ 	.byte	0x04, 0x11
        /*0032*/ 	.short	(.L_27 - .L_26)
	.align		4
.L_26:
        /*0034*/ 	.word	index@(_ZN7cutlass13device_kernelINS_4gemm6kernel13GemmUniversalIN4cute5tupleIJiiiiEEENS1_10collective13CollectiveMmaINS1_35MainloopSm100TmaUmmaWarpSpecializedILi12ELi2ELi4ENS5_IJNS4_1CILi4EEENSA_ILi2EEENSA_ILi1EEEEEEEENS5_IJNSA_ILi64EEESG_NSA_ILi32EEEEEENS_10tfloat32_tENS5_IJlSD_lEEESJ_SK_NS4_8TiledMMAINS4_8MMA_AtomIJNS4_17SM100_MMA_TF32_SSISJ_SJ_fLi64ELi64ELNS4_4UMMA5MajorE0ELSP_0ELNSO_7ScaleInE0ELSQ_0EEEEEENS4_6LayoutINS5_IJSD_SD_SD_EEENS5_IJNSA_ILi0EEESV_SV_EEEEENS5_IJNS4_10UnderscoreESY_SY_EEEEENS4_23SM90_TMA_LOAD_MULTICASTENS4_14ComposedLayoutINS4_7SwizzleILi3ELi4ELi3EEENS4_18smem_ptr_flag_bitsILi32EEENST_INS5_IJNSA_ILi8EEESH_EEENS5_IJSH_SD_EEEEEEEvNS4_8identityES11_S1B_vS1C_EENS_8epilogue10collective18CollectiveEpilogueINS1E_23Sm100TmaWarpSpecializedILi3ELi2ELi16ELb1ELb0EEEJSI_NS5_IJNST_ISG_SD_EENST_ISH_SD_EEEEESJ_SK_SJ_SK_NS1E_6fusion15FusionCallbacksIS1I_NS1M_17LinearCombinationISJ_fSJ_fLNS_15FloatRoundStyleE2EEESI_S1L_JEEENS4_5SM1004TMEM4LOAD26SM100_TMEM_LOAD_16dp128b8xENS4_13SM90_TMA_LOADES1B_NS4_17SM75_U32x4_LDSM_NENS4_14SM90_TMA_STOREES1B_NS4_17SM90_U32x4_STSM_NENS4_39AutoVectorizingCopyWithAssumedAlignmentILi128EEEEEEvvEEEEvNT_6ParamsE)
        /*0038*/ 	.word	0x00000000


	//----- nvinfo : EIATTR_MIN_STACK_SIZE
	.align		4
.L_27:
        /*003c*/ 	.byte	0x04, 0x12
        /*003e*/ 	.short	(.L_29 - .L_28)
	.align		4
.L_28:
        /*0040*/ 	.word	index@(_ZN7cutlass13device_kernelINS_4gemm6kernel13GemmUniversalIN4cute5tupleIJiiiiEEENS1_10collective13CollectiveMmaINS1_35MainloopSm100TmaUmmaWarpSpecializedILi12ELi2ELi4ENS5_IJNS4_1CILi4EEENSA_ILi2EEENSA_ILi1EEEEEEEENS5_IJNSA_ILi64EEESG_NSA_ILi32EEEEEENS_10tfloat32_tENS5_IJlSD_lEEESJ_SK_NS4_8TiledMMAINS4_8MMA_AtomIJNS4_17SM100_MMA_TF32_SSISJ_SJ_fLi64ELi64ELNS4_4UMMA5MajorE0ELSP_0ELNSO_7ScaleInE0ELSQ_0EEEEEENS4_6LayoutINS5_IJSD_SD_SD_EEENS5_IJNSA_ILi0EEESV_SV_EEEEENS5_IJNS4_10UnderscoreESY_SY_EEEEENS4_23SM90_TMA_LOAD_MULTICASTENS4_14ComposedLayoutINS4_7SwizzleILi3ELi4ELi3EEENS4_18smem_ptr_flag_bitsILi32EEENST_INS5_IJNSA_ILi8EEESH_EEENS5_IJSH_SD_EEEEEEEvNS4_8identityES11_S1B_vS1C_EENS_8epilogue10collective18CollectiveEpilogueINS1E_23Sm100TmaWarpSpecializedILi3ELi2ELi16ELb1ELb0EEEJSI_NS5_IJNST_ISG_SD_EENST_ISH_SD_EEEEESJ_SK_SJ_SK_NS1E_6fusion15FusionCallbacksIS1I_NS1M_17LinearCombinationISJ_fSJ_fLNS_15FloatRoundStyleE2EEESI_S1L_JEEENS4_5SM1004TMEM4LOAD26SM100_TMEM_LOAD_16dp128b8xENS4_13SM90_TMA_LOADES1B_NS4_17SM75_U32x4_LDSM_NENS4_14SM90_TMA_STOREES1B_NS4_17SM90_U32x4_STSM_NENS4_39AutoVectorizingCopyWithAssumedAlignmentILi128EEEEEEvvEEEEvNT_6ParamsE)
        /*0044*/ 	.word	0x00000000
.L_29:


//--------------------- .nv.compat                --------------------------
	.section	.nv.compat,"",@"SHT_CUDA_COMPAT_INFO"
	.align	4
        /*0000*/ 	.byte	0x02, 0x09, 0x01, 0x00, 0x02, 0x02, 0x02, 0x00, 0x02, 0x05, 0x05, 0x00, 0x03, 0x07, 0x01, 0x01
        /*0010*/ 	.byte	0x02, 0x03, 0x01, 0x00, 0x02, 0x06, 0x01, 0x00, 0x04, 0x0b, 0x08, 0x00, 0x09, 0x00, 0x00, 0x00
        /*0020*/ 	.byte	0x00, 0x00, 0x00, 0x00


//--------------------- .nv.info._ZN7cutlass13device_kernelINS_4gemm6kernel13GemmUniversalIN4cute5tupleIJiiiiEEENS1_10collective13CollectiveMmaINS1_35MainloopSm100TmaUmmaWarpSpecializedILi12ELi2ELi4ENS5_IJNS4_1CILi4EEENSA_ILi2EEENSA_ILi1EEEEEEEENS5_IJNSA_ILi64EEESG_NSA_ILi32EEEEEENS_10tfloat32_tENS5_IJlSD_lEEESJ_SK_NS4_8TiledMMAINS4_8MMA_AtomIJNS4_17SM100_MMA_TF32_SSISJ_SJ_fLi64ELi64ELNS4_4UMMA5MajorE0ELSP_0ELNSO_7ScaleInE0ELSQ_0EEEEEENS4_6LayoutINS5_IJSD_SD_SD_EEENS5_IJNSA_ILi0EEESV_SV_EEEEENS5_IJNS4_10UnderscoreESY_SY_EEEEENS4_23SM90_TMA_LOAD_MULTICASTENS4_14ComposedLayoutINS4_7SwizzleILi3ELi4ELi3EEENS4_18smem_ptr_flag_bitsILi32EEENST_INS5_IJNSA_ILi8EEESH_EEENS5_IJSH_SD_EEEEEEEvNS4_8identityES11_S1B_vS1C_EENS_8epilogue10collective18CollectiveEpilogueINS1E_23Sm100TmaWarpSpecializedILi3ELi2ELi16ELb1ELb0EEEJSI_NS5_IJNST_ISG_SD_EENST_ISH_SD_EEEEESJ_SK_SJ_SK_NS1E_6fusion15FusionCallbacksIS1I_NS1M_17LinearCombinationISJ_fSJ_fLNS_15FloatRoundStyleE2EEESI_S1L_JEEENS4_5SM1004TMEM4LOAD26SM100_TMEM_LOAD_16dp128b8xENS4_13SM90_TMA_LOADES1B_NS4_17SM75_U32x4_LDSM_NENS4_14SM90_TMA_STOREES1B_NS4_17SM90_U32x4_STSM_NENS4_39AutoVectorizingCopyWithAssumedAlignmentILi128EEEEEEvvEEEEvNT_6ParamsE --------------------------
	.section	.nv.info._ZN7cutlass13device_kernelINS_4gemm6kernel13GemmUniversalIN4cute5tupleIJiiiiEEENS1_10collective13CollectiveMmaINS1_35MainloopSm100TmaUmmaWarpSpecializedILi12ELi2ELi4ENS5_IJNS4_1CILi4EEENSA_ILi2EEENSA_ILi1EEEEEEEENS5_IJNSA_ILi64EEESG_NSA_ILi32EEEEEENS_10tfloat32_tENS5_IJlSD_lEEESJ_SK_NS4_8TiledMMAINS4_8MMA_AtomIJNS4_17SM100_MMA_TF32_SSISJ_SJ_fLi64ELi64ELNS4_4UMMA5MajorE0ELSP_0ELNSO_7ScaleInE0ELSQ_0EEEEEENS4_6LayoutINS5_IJSD_SD_SD_EEENS5_IJNSA_ILi0EEESV_SV_EEEEENS5_IJNS4_10UnderscoreESY_SY_EEEEENS4_23SM90_TMA_LOAD_MULTICASTENS4_14ComposedLayoutINS4_7SwizzleILi3ELi4ELi3EEENS4_18smem_ptr_flag_bitsILi32EEENST_INS5_IJNSA_ILi8EEESH_EEENS5_IJSH_SD_EEEEEEEvNS4_8identityES11_S1B_vS1C_EENS_8epilogue10collective18CollectiveEpilogueINS1E_23Sm100TmaWarpSpecializedILi3ELi2ELi16ELb1ELb0EEEJSI_NS5_IJNST_ISG_SD_EENST_ISH_SD_EEEEESJ_SK_SJ_SK_NS1E_6fusion15FusionCallbacksIS1I_NS1M_17LinearCombinationISJ_fSJ_fLNS_15FloatRoundStyleE2EEESI_S1L_JEEENS4_5SM1004TMEM4LOAD26SM100_TMEM_LOAD_16dp128b8xENS4_13SM90_TMA_LOADES1B_NS4_17SM75_U32x4_LDSM_NENS4_14SM90_TMA_STOREES1B_NS4_17SM90_U32x4_STSM_NENS4_39AutoVectorizingCopyWithAssumedAlignmentILi128EEEEEEvvEEEEvNT_6ParamsE,"",@"SHT_CUDA_INFO"
	.sectionflags	@""
	.align	4


	//----- nvinfo : EIATTR_CUDA_API_VERSION
	.align		4
        /*0000*/ 	.byte	0x04, 0x37
        /*0002*/ 	.short	(.L_31 - .L_30)
.L_30:
        /*0004*/ 	.word	0x00000082


	//----- nvinfo : EIATTR_KPARAM_INFO
	.align		4
.L_31:
        /*0008*/ 	.byte	0x04, 0x17
        /*000a*/ 	.short	(.L_33 - .L_32)
.L_32:
        /*000c*/ 	.word	0x00000000
        /*0010*/ 	.short	0x0000
        /*0012*/ 	.short	0x0000
        /*0014*/ 	.byte	0x00, 0xf0, 0x01, 0x20


	//----- nvinfo : EIATTR_AT_ENTRY_FRAGMENTS
	.align		4
.L_33:
        /*0018*/ 	.byte	0x04, 0x4f
        /*001a*/ 	.short	(.L_35 - .L_34)


	//   ....[0]....
.L_34:
        /*001c*/ 	.word	0x00000006


	//----- nvinfo : EIATTR_RESERVED_SMEM_USED
	.align		4
.L_35:
        /*0020*/ 	.byte	0x01, 0x41
	.zero		2


	//----- nvinfo : EIATTR_SPARSE_MMA_MASK
	.align		4
        /*0024*/ 	.byte	0x03, 0x50
        /*0026*/ 	.short	0x0000


	//----- nvinfo : EIATTR_TCGEN05_1CTA_USED
	.align		4
        /*0028*/ 	.byte	0x01, 0x51
	.zero		2


	//----- nvinfo : EIATTR_MAXREG_COUNT
	.align		4
        /*002c*/ 	.byte	0x03, 0x1b
        /*002e*/ 	.short	0x00ff


	//----- nvinfo : EIATTR_NUM_BARRIERS
	.align		4
        /*0030*/ 	.byte	0x02, 0x4c
        /*0032*/ 	.byte	0x07
	.zero		1


	//----- nvinfo : EIATTR_EXTERNS
	.align		4
        /*0034*/ 	.byte	0x04, 0x0f
        /*0036*/ 	.short	(.L_37 - .L_36)


	//   ....[0]....
	.align		4
.L_36:
        /*0038*/ 	.word	index@(__assertfail)


	//----- nvinfo : EIATTR_MERCURY_ISA_VERSION
	.align		4
.L_37:
        /*003c*/ 	.byte	0x03, 0x5f
        /*003e*/ 	.short	0x0101


	//----- nvinfo : EIATTR_INT_WARP_WIDE_INSTR_OFFSETS
	.align		4
        /*0040*/ 	.byte	0x04, 0x31
        /*0042*/ 	.short	(.L_39 - .L_38)


	//   ....[0]....
.L_38:
        /*0044*/ 	.word	0x00004520


	//   ....[1]....
        /*0048*/ 	.word	0x00004550


	//   ....[2]....
        /*004c*/ 	.word	0x00004570


	//   ....[3]....
        /*0050*/ 	.word	0x00005140


	//   ....[4]....
        /*0054*/ 	.word	0x000051c0


	//   ....[5]....
        /*0058*/ 	.word	0x000052c0


	//   ....[6]....
        /*005c*/ 	.word	0x000053d0


	//----- nvinfo : EIATTR_COOP_GROUP_MASK_REGIDS
	.align		4
.L_39:
        /*0060*/ 	.byte	0x04, 0x29
        /*0062*/ 	.short	(.L_41 - .L_40)


	//   ....[0]....
.L_40:
        /*0064*/ 	.word	0xffffffff


	//   ....[1]....
        /*0068*/ 	.word	0xffffffff


	//   ....[2]....
        /*006c*/ 	.word	0xffffffff


	//   ....[3]....
        /*0070*/ 	.word	0xffffffff


	//   ....[4]....
        /*0074*/ 	.word	0xffffffff


	//   ....[5]....
        /*0078*/ 	.word	0xffffffff


	//   ....[6]....
        /*007c*/ 	.word	0xffffffff


	//   ....[7]....
        /*0080*/ 	.word	0xffffffff


	//   ....[8]....
        /*0084*/ 	.word	0xffffffff


	//   ....[9]....
        /*0088*/ 	.word	0xffffffff


	//   ....[10]....
        /*008c*/ 	.word	0xffffffff


	//   ....[11]....
        /*0090*/ 	.word	0xffffffff


	//   ....[12]....
        /*0094*/ 	.word	0xffffffff


	//   ....[13]....
        /*0098*/ 	.word	0xffffffff


	//----- nvinfo : EIATTR_COOP_GROUP_INSTR_OFFSETS
	.align		4
.L_41:
        /*009c*/ 	.byte	0x04, 0x28
        /*009e*/ 	.short	(.L_43 - .L_42)


	//   ....[0]....
.L_42:
        /*00a0*/ 	.word	0x00000080


	//   ....[1]....
        /*00a4*/ 	.word	0x000004f0


	//   ....[2]....
        /*00a8*/ 	.word	0x000007d0


	//   ....[3]....
        /*00ac*/ 	.word	0x00000950


	//   ....[4]....
        /*00b0*/ 	.word	0x00000a50


	//   ....[5]....
        /*00b4*/ 	.word	0x00000bc0


	//   ....[6]....
        /*00b8*/ 	.word	0x00000d60


	//   ....[7]....
        /*00bc*/ 	.word	0x00000f10


	//   ....[8]....
        /*00c0*/ 	.word	0x000023d0


	//   ....[9]....
        /*00c4*/ 	.word	0x00003710


	//   ....[10]....
        /*00c8*/ 	.word	0x00003920


	//   ....[11]....
        /*00cc*/ 	.word	0x00003950


	//   ....[12]....
        /*00d0*/ 	.word	0x00004400


	//   ....[13]....
        /*00d4*/ 	.word	0x00004630


	//----- nvinfo : EIATTR_VRC_CTA_INIT_COUNT
	.align		4
.L_43:
        /*00d8*/ 	.byte	0x02, 0x4a
        /*00da*/ 	.byte	0x80
	.zero		1


	//----- nvinfo : EIATTR_SYSCALL_OFFSETS
	.align		4
        /*00dc*/ 	.byte	0x04, 0x46
        /*00de*/ 	.short	(.L_45 - .L_44)


	//   ....[0]....
.L_44:
        /*00e0*/ 	.word	0x000060e0


	//   ....[1]....
        /*00e4*/ 	.word	0x000061d0


	//   ....[2]....
        /*00e8*/ 	.word	0x00006af0


	//   ....[3]....
        /*00ec*/ 	.word	0x00007550


	//----- nvinfo : EIATTR_MBARRIER_INSTR_OFFSETS
	.align		4
.L_45:
        /*00f0*/ 	.byte	0x04, 0x39
        /*00f2*/ 	.short	(.L_47 - .L_46)


	//   ....[0]....
.L_46:
        /*00f4*/ 	.word	0x00000630
        /*00f8*/ 	.word	0x000000ff
        /*00fc*/ 	.word	0x00000000
        /*0100*/ 	.short	0x0100
        /*0102*/ 	.byte	0x04
	.zero		1


	//   ....[1]....
        /*0104*/ 	.word	0x00000640
        /*0108*/ 	.word	0x000000ff
        /*010c*/ 	.word	0x00000060
        /*0110*/ 	.short	0x0100
        /*0112*/ 	.byte	0x04
	.zero		1


	//   ....[2]....
        /*0114*/ 	.word	0x00000650
        /*0118*/ 	.word	0x000000ff
        /*011c*/ 	.word	0x00000008
        /*0120*/ 	.short	0x0100
        /*0122*/ 	.byte	0x04
	.zero		1


	//   ....[3]....
        /*0124*/ 	.word	0x00000660
        /*0128*/ 	.word	0x000000ff
        /*012c*/ 	.word	0x00000068
        /*0130*/ 	.short	0x0100
        /*0132*/ 	.byte	0x04
	.zero		1


	//   ....[4]....
        /*0134*/ 	.word	0x00000670
        /*0138*/ 	.word	0x000000ff
        /*013c*/ 	.word	0x00000010
        /*0140*/ 	.short	0x0100
        /*0142*/ 	.byte	0x04
	.zero		1


	//   ....[5]....
        /*0144*/ 	.word	0x00000680
        /*0148*/ 	.word	0x000000ff
        /*014c*/ 	.word	0x00000070
        /*0150*/ 	.short	0x0100
        /*0152*/ 	.byte	0x04
	.zero		1


	//   ....[6]....
        /*0154*/ 	.word	0x00000690
        /*0158*/ 	.word	0x000000ff
        /*015c*/ 	.word	0x00000018
        /*0160*/ 	.short	0x0100
        /*0162*/ 	.byte	0x04
	.zero		1


	//   ....[7]....
        /*0164*/ 	.word	0x000006a0
        /*0168*/ 	.word	0x000000ff
        /*016c*/ 	.word	0x00000078
        /*0170*/ 	.short	0x0100
        /*0172*/ 	.byte	0x04
	.zero		1


	//   ....[8]....
        /*0174*/ 	.word	0x000006b0
        /*0178*/ 	.word	0x000000ff
        /*017c*/ 	.word	0x00000020
        /*0180*/ 	.short	0x0100
        /*0182*/ 	.byte	0x04
	.zero		1


	//   ....[9]....
        /*0184*/ 	.word	0x000006c0
        /*0188*/ 	.word	0x000000ff
        /*018c*/ 	.word	0x00000080
        /*0190*/ 	.short	0x0100
        /*0192*/ 	.byte	0x04
	.zero		1


	//   ....[10]....
        /*0194*/ 	.word	0x000006d0
        /*0198*/ 	.word	0x000000ff
        /*019c*/ 	.word	0x00000028
        /*01a0*/ 	.short	0x0100
        /*01a2*/ 	.byte	0x04
	.zero		1


	//   ....[11]....
        /*01a4*/ 	.word	0x000006e0
        /*01a8*/ 	.word	0x000000ff
        /*01ac*/ 	.word	0x00000088
        /*01b0*/ 	.short	0x0100
        /*01b2*/ 	.byte	0x04
	.zero		1


	//   ....[12]....
        /*01b4*/ 	.word	0x000006f0
        /*01b8*/ 	.word	0x000000ff
        /*01bc*/ 	.word	0x00000030
        /*01c0*/ 	.short	0x0100
        /*01c2*/ 	.byte	0x04
	.zero		1


	//   ....[13]....
        /*01c4*/ 	.word	0x00000700
        /*01c8*/ 	.word	0x000000ff
        /*01cc*/ 	.word	0x00000090
        /*01d0*/ 	.short	0x0100
        /*01d2*/ 	.byte	0x04
	.zero		1


	//   ....[14]....
        /*01d4*/ 	.word	0x00000710
        /*01d8*/ 	.word	0x000000ff
        /*01dc*/ 	.word	0x00000038
        /*01e0*/ 	.short	0x0100
        /*01e2*/ 	.byte	0x04
	.zero		1


	//   ....[15]....
        /*01e4*/ 	.word	0x00000720
        /*01e8*/ 	.word	0x000000ff
        /*01ec*/ 	.word	0x00000098
        /*01f0*/ 	.short	0x0100
        /*01f2*/ 	.byte	0x04
	.zero		1


	//   ....[16]....
        /*01f4*/ 	.word	0x00000730
        /*01f8*/ 	.word	0x000000ff
        /*01fc*/ 	.word	0x00000040
        /*0200*/ 	.short	0x0100
        /*0202*/ 	.byte	0x04
	.zero		1


	//   ....[17]....
        /*0204*/ 	.word	0x00000740
        /*0208*/ 	.word	0x000000ff
        /*020c*/ 	.word	0x000000a0
        /*0210*/ 	.short	0x0100
        /*0212*/ 	.byte	0x04
	.zero		1


	//   ....[18]....
        /*0214*/ 	.word	0x00000750
        /*0218*/ 	.word	0x000000ff
        /*021c*/ 	.word	0x00000048
        /*0220*/ 	.short	0x0100
        /*0222*/ 	.byte	0x04
	.zero		1


	//   ....[19]....
        /*0224*/ 	.word	0x00000760
        /*0228*/ 	.word	0x000000ff
        /*022c*/ 	.word	0x000000a8
        /*0230*/ 	.short	0x0100
        /*0232*/ 	.byte	0x04
	.zero		1


	//   ....[20]....
        /*0234*/ 	.word	0x00000770
        /*0238*/ 	.word	0x000000ff
        /*023c*/ 	.word	0x00000050
        /*0240*/ 	.short	0x0100
        /*0242*/ 	.byte	0x04
	.zero		1


	//   ....[21]....
        /*0244*/ 	.word	0x00000780
        /*0248*/ 	.word	0x000000ff
        /*024c*/ 	.word	0x000000b0
        /*0250*/ 	.short	0x0100
        /*0252*/ 	.byte	0x04
	.zero		1


	//   ....[22]....
        /*0254*/ 	.word	0x00000790
        /*0258*/ 	.word	0x000000ff
        /*025c*/ 	.word	0x00000058
        /*0260*/ 	.short	0x0100
        /*0262*/ 	.byte	0x04
	.zero		1


	//   ....[23]....
        /*0264*/ 	.word	0x000007a0
        /*0268*/ 	.word	0x000000ff
        /*026c*/ 	.word	0x000000b8
        /*0270*/ 	.short	0x0100
        /*0272*/ 	.byte	0x04
	.zero		1


	//   ....[24]....
        /*0274*/ 	.word	0x000008e0
        /*0278*/ 	.word	0x000000ff
        /*027c*/ 	.word	0x000000c0
        /*0280*/ 	.short	0x0100
        /*0282*/ 	.byte	0x04
	.zero		1


	//   ....[25]....
        /*0284*/ 	.word	0x000008f0
        /*0288*/ 	.word	0x000000ff
        /*028c*/ 	.word	0x000000d8
        /*0290*/ 	.short	0x0100
        /*0292*/ 	.byte	0x04
	.zero		1


	//   ....[26]....
        /*0294*/ 	.word	0x00000900
        /*0298*/ 	.word	0x000000ff
        /*029c*/ 	.word	0x000000c8
        /*02a0*/ 	.short	0x0100
        /*02a2*/ 	.byte	0x04
	.zero		1


	//   ....[27]....
        /*02a4*/ 	.word	0x00000910
        /*02a8*/ 	.word	0x000000ff
        /*02ac*/ 	.word	0x000000e0
        /*02b0*/ 	.short	0x0100
        /*02b2*/ 	.byte	0x04
	.zero		1


	//   ....[28]....
        /*02b4*/ 	.word	0x00000920
        /*02b8*/ 	.word	0x000000ff
        /*02bc*/ 	.word	0x000000d0
        /*02c0*/ 	.short	0x0100
        /*02c2*/ 	.byte	0x04
	.zero		1


	//   ....[29]....
        /*02c4*/ 	.word	0x00000930
        /*02c8*/ 	.word	0x000000ff
        /*02cc*/ 	.word	0x000000e8
        /*02d0*/ 	.short	0x0100
        /*02d2*/ 	.byte	0x04
	.zero		1


	//   ....[30]....
        /*02d4*/ 	.word	0x00000a20
        /*02d8*/ 	.word	0x000000ff
        /*02dc*/ 	.word	0x000000f0
        /*02e0*/ 	.short	0x0100
        /*02e2*/ 	.byte	0x06
	.zero		1


	//   ....[31]....
        /*02e4*/ 	.word	0x00000a30
        /*02e8*/ 	.word	0x000000ff
        /*02ec*/ 	.word	0x000000f8
        /*02f0*/ 	.short	0x0100
        /*02f2*/ 	.byte	0x06
	.zero		1


	//   ....[32]....
        /*02f4*/ 	.word	0x00000b70
        /*02f8*/ 	.word	0x000000ff
        /*02fc*/ 	.word	0x00000100
        /*0300*/ 	.short	0x0100
        /*0302*/ 	.byte	0x06
	.zero		1


	//   ....[33]....
        /*0304*/ 	.word	0x00000b80
        /*0308*/ 	.word	0x000000ff
        /*030c*/ 	.word	0x00000110
        /*0310*/ 	.short	0x0100
        /*0312*/ 	.byte	0x06
	.zero		1


	//   ....[34]....
        /*0314*/ 	.word	0x00000b90
        /*0318*/ 	.word	0x000000ff
        /*031c*/ 	.word	0x00000108
        /*0320*/ 	.short	0x0100
        /*0322*/ 	.byte	0x06
	.zero		1


	//   ....[35]....
        /*0324*/ 	.word	0x00000ba0
        /*0328*/ 	.word	0x000000ff
        /*032c*/ 	.word	0x00000118
        /*0330*/ 	.short	0x0100
        /*0332*/ 	.byte	0x06
	.zero		1


	//   ....[36]....
        /*0334*/ 	.word	0x00000cd0
        /*0338*/ 	.word	0x000000ff
        /*033c*/ 	.word	0x00000120
        /*0340*/ 	.short	0x0100
        /*0342*/ 	.byte	0x04
	.zero		1


	//   ....[37]....
        /*0344*/ 	.word	0x00000ce0
        /*0348*/ 	.word	0x000000ff
        /*034c*/ 	.word	0x00000140
        /*0350*/ 	.short	0x0100
        /*0352*/ 	.byte	0x04
	.zero		1


	//   ....[38]....
        /*0354*/ 	.word	0x00000cf0
        /*0358*/ 	.word	0x000000ff
        /*035c*/ 	.word	0x00000128
        /*0360*/ 	.short	0x0100
        /*0362*/ 	.byte	0x04
	.zero		1


	//   ....[39]....
        /*0364*/ 	.word	0x00000d00
        /*0368*/ 	.word	0x000000ff
        /*036c*/ 	.word	0x00000148
        /*0370*/ 	.short	0x0100
        /*0372*/ 	.byte	0x04
	.zero		1


	//   ....[40]....
        /*0374*/ 	.word	0x00000d10
        /*0378*/ 	.word	0x000000ff
        /*037c*/ 	.word	0x00000130
        /*0380*/ 	.short	0x0100
        /*0382*/ 	.byte	0x04
	.zero		1


	//   ....[41]....
        /*0384*/ 	.word	0x00000d20
        /*0388*/ 	.word	0x000000ff
        /*038c*/ 	.word	0x00000150
        /*0390*/ 	.short	0x0100
        /*0392*/ 	.byte	0x04
	.zero		1


	//   ....[42]....
        /*0394*/ 	.word	0x00000d30
        /*0398*/ 	.word	0x000000ff
        /*039c*/ 	.word	0x00000138
        /*03a0*/ 	.short	0x0100
        /*03a2*/ 	.byte	0x04
	.zero		1


	//   ....[43]....
        /*03a4*/ 	.word	0x00000d40
        /*03a8*/ 	.word	0x000000ff
        /*03ac*/ 	.word	0x00000158
        /*03b0*/ 	.short	0x0100
        /*03b2*/ 	.byte	0x04
	.zero		1


	//   ....[44]....
        /*03b4*/ 	.word	0x00000e30
        /*03b8*/ 	.word	0x000000ff
        /*03bc*/ 	.word	0x00000160
        /*03c0*/ 	.short	0x0100
        /*03c2*/ 	.byte	0x04
	.zero		1


	//   ....[45]....
        /*03c4*/ 	.word	0x00000e40
        /*03c8*/ 	.word	0x000000ff
        /*03cc*/ 	.word	0x00000170
        /*03d0*/ 	.short	0x0100
        /*03d2*/ 	.byte	0x04
	.zero		1


	//   ....[46]....
        /*03d4*/ 	.word	0x00000e50
        /*03d8*/ 	.word	0x000000ff
        /*03dc*/ 	.word	0x00000168
        /*03e0*/ 	.short	0x0100
        /*03e2*/ 	.byte	0x04
	.zero		1


	//   ....[47]....
        /*03e4*/ 	.word	0x00000e60
        /*03e8*/ 	.word	0x000000ff
        /*03ec*/ 	.word	0x00000178
        /*03f0*/ 	.short	0x0100
        /*03f2*/ 	.byte	0x04
	.zero		1


	//   ....[48]....
        /*03f4*/ 	.word	0x00001bc0
        /*03f8*/ 	.word	0x00000000
        /*03fc*/ 	.word	0x00000170
        /*0400*/ 	.short	0x010a
        /*0402*/ 	.byte	0xff
	.zero		1


	//   ....[49]....
        /*0404*/ 	.word	0x00001bf0
        /*0408*/ 	.word	0x00000000
        /*040c*/ 	.word	0x00000160
        /*0410*/ 	.short	0x0101
        /*0412*/ 	.byte	0xff
	.zero		1


	//   ....[50]....
        /*0414*/ 	.word	0x00001cd0
        /*0418*/ 	.word	0x000000ff
        /*041c*/ 	.word	0x00000060
        /*0420*/ 	.short	0x010a
        /*0422*/ 	.byte	0x04
	.zero		1


	//   ....[51]....
        /*0424*/ 	.word	0x00001d50
        /*0428*/ 	.word	0x000000ff
        /*042c*/ 	.word	0x00000060
        /*0430*/ 	.short	0x010a
        /*0432*/ 	.byte	0x21
	.zero		1


	//   ....[52]....
        /*0434*/ 	.word	0x00001ee0
        /*0438*/ 	.word	0x000000ff
        /*043c*/ 	.word	0x00000060
        /*0440*/ 	.short	0x010a
        /*0442*/ 	.byte	0x08
	.zero		1


	//   ....[53]....
        /*0444*/ 	.word	0x00002040
        /*0448*/ 	.word	0x000000ff
        /*044c*/ 	.word	0x000000f8
        /*0450*/ 	.short	0x0101
        /*0452*/ 	.byte	0x06
	.zero		1


	//   ....[54]....
        /*0454*/ 	.word	0x00002060
        /*0458*/ 	.word	0x000000ff
        /*045c*/ 	.word	0x00000060
        /*0460*/ 	.short	0x010a
        /*0462*/ 	.byte	0x04
	.zero		1


	//   ....[55]....
        /*0464*/ 	.word	0x000020e0
        /*0468*/ 	.word	0x000000ff
        /*046c*/ 	.word	0x00000060
        /*0470*/ 	.short	0x010a
        /*0472*/ 	.byte	0x11
	.zero		1


	//   ....[56]....
        /*0474*/ 	.word	0x00002270
        /*0478*/ 	.word	0x000000ff
        /*047c*/ 	.word	0x00000060
        /*0480*/ 	.short	0x010a
        /*0482*/ 	.byte	0x07
	.zero		1


	//   ....[57]....
        /*0484*/ 	.word	0x00002400
        /*0488*/ 	.word	0x00000003
        /*048c*/ 	.word	0x00000100
        /*0490*/ 	.short	0x010a
        /*0492*/ 	.byte	0xff
	.zero		1


	//   ....[58]....
        /*0494*/ 	.word	0x00002550
        /*0498*/ 	.word	0x00000000
        /*049c*/ 	.word	0x00000000
        /*04a0*/ 	.short	0x0101
        /*04a2*/ 	.byte	0xff
	.zero		1


	//   ....[59]....
        /*04a4*/ 	.word	0x00002b10
        /*04a8*/ 	.word	0x000000ff
        /*04ac*/ 	.word	0x00000000
        /*04b0*/ 	.short	0x010a
        /*04b2*/ 	.byte	0x04
	.zero		1


	//   ....[60]....
        /*04b4*/ 	.word	0x00002ba0
        /*04b8*/ 	.word	0x000000ff
        /*04bc*/ 	.word	0x00000000
        /*04c0*/ 	.short	0x010a
        /*04c2*/ 	.byte	0x05
	.zero		1


	//   ....[61]....
        /*04c4*/ 	.word	0x00002c30
        /*04c8*/ 	.word	0x000000ff
        /*04cc*/ 	.word	0x00000000
        /*04d0*/ 	.short	0x010a
        /*04d2*/ 	.byte	0x05
	.zero		1


	//   ....[62]....
        /*04d4*/ 	.word	0x00002cc0
        /*04d8*/ 	.word	0x000000ff
        /*04dc*/ 	.word	0x00000000
        /*04e0*/ 	.short	0x010a
        /*04e2*/ 	.byte	0x05
	.zero		1


	//   ....[63]....
        /*04e4*/ 	.word	0x00002d50
        /*04e8*/ 	.word	0x000000ff
        /*04ec*/ 	.word	0x00000000
        /*04f0*/ 	.short	0x010a
        /*04f2*/ 	.byte	0x05
	.zero		1


	//   ....[64]....
        /*04f4*/ 	.word	0x00002de0
        /*04f8*/ 	.word	0x000000ff
        /*04fc*/ 	.word	0x00000000
        /*0500*/ 	.short	0x010a
        /*0502*/ 	.byte	0x05
	.zero		1


	//   ....[65]....
        /*0504*/ 	.word	0x00002e70
        /*0508*/ 	.word	0x000000ff
        /*050c*/ 	.word	0x00000000
        /*0510*/ 	.short	0x010a
        /*0512*/ 	.byte	0x05
	.zero		1


	//   ....[66]....
        /*0514*/ 	.word	0x00002f00
        /*0518*/ 	.word	0x000000ff
        /*051c*/ 	.word	0x00000000
        /*0520*/ 	.short	0x010a
        /*0522*/ 	.byte	0x05
	.zero		1


	//   ....[67]....
        /*0524*/ 	.word	0x00002f90
        /*0528*/ 	.word	0x000000ff
        /*052c*/ 	.word	0x00000000
        /*0530*/ 	.short	0x010a
        /*0532*/ 	.byte	0x05
	.zero		1


	//   ....[68]....
        /*0534*/ 	.word	0x00003020
        /*0538*/ 	.word	0x000000ff
        /*053c*/ 	.word	0x00000000
        /*0540*/ 	.short	0x010a
        /*0542*/ 	.byte	0x05
	.zero		1


	//   ....[69]....
        /*0544*/ 	.word	0x000030b0
        /*0548*/ 	.word	0x000000ff
        /*054c*/ 	.word	0x00000000
        /*0550*/ 	.short	0x010a
        /*0552*/ 	.byte	0x05
	.zero		1


	//   ....[70]....
        /*0554*/ 	.word	0x00003150
        /*0558*/ 	.word	0x00000000
        /*055c*/ 	.word	0x00000000
        /*0560*/ 	.short	0x010a
        /*0562*/ 	.byte	0xff
	.zero		1


	//   ....[71]....
        /*0564*/ 	.word	0x00003270
        /*0568*/ 	.word	0x00000002
        /*056c*/ 	.word	0x00000160
        /*0570*/ 	.short	0x010a
        /*0572*/ 	.byte	0xff
	.zero		1


	//   ....[72]....
        /*0574*/ 	.word	0x000032e0
        /*0578*/ 	.word	0x00000002
        /*057c*/ 	.word	0x00000000
        /*0580*/ 	.short	0x0101
        /*0582*/ 	.byte	0xff
	.zero		1


	//   ....[73]....
        /*0584*/ 	.word	0x00003300
        /*0588*/ 	.word	0x000000ff
        /*058c*/ 	.word	0x00000110
        /*0590*/ 	.short	0x010a
        /*0592*/ 	.byte	0x04
	.zero		1


	//   ....[74]....
        /*0594*/ 	.word	0x00003420
        /*0598*/ 	.word	0x00000002
        /*059c*/ 	.word	0x00000100
        /*05a0*/ 	.short	0x010a
        /*05a2*/ 	.byte	0xff
	.zero		1


	//   ....[75]....
        /*05a4*/ 	.word	0x00003520
        /*05a8*/ 	.word	0x00000002
        /*05ac*/ 	.word	0x00000000
        /*05b0*/ 	.short	0x0101
        /*05b2*/ 	.byte	0xff
	.zero		1


	//   ....[76]....
        /*05b4*/ 	.word	0x000035b0
        /*05b8*/ 	.word	0x000000ff
        /*05bc*/ 	.word	0x00000110
        /*05c0*/ 	.short	0x0106
        /*05c2*/ 	.byte	0x04
	.zero		1


	//   ....[77]....
        /*05c4*/ 	.word	0x000035d0
        /*05c8*/ 	.word	0x000000ff
        /*05cc*/ 	.word	0x00000110
        /*05d0*/ 	.short	0x010a
        /*05d2*/ 	.byte	0x04
	.zero		1


	//   ....[78]....
        /*05d4*/ 	.word	0x00003660
        /*05d8*/ 	.word	0x000000ff
        /*05dc*/ 	.word	0x00000110
        /*05e0*/ 	.short	0x0106
        /*05e2*/ 	.byte	0x07
	.zero		1


	//   ....[79]....
        /*05e4*/ 	.word	0x000036a0
        /*05e8*/ 	.word	0x00000000
        /*05ec*/ 	.word	0x00000110
        /*05f0*/ 	.short	0x010a
        /*05f2*/ 	.byte	0xff
	.zero		1


	//   ....[80]....
        /*05f4*/ 	.word	0x00003bf0
        /*05f8*/ 	.word	0x00000000
        /*05fc*/ 	.word	0x00000100
        /*0600*/ 	.short	0x010a
        /*0602*/ 	.byte	0xff
	.zero		1


	//   ....[81]....
        /*0604*/ 	.word	0x00003cf0
        /*0608*/ 	.word	0x00000003
        /*060c*/ 	.word	0x00000000
        /*0610*/ 	.short	0x0101
        /*0612*/ 	.byte	0xff
	.zero		1


	//   ....[82]....
        /*0614*/ 	.word	0x00003d00
        /*0618*/ 	.word	0x000000ff
        /*061c*/ 	.word	0x00000000
        /*0620*/ 	.short	0x010a
        /*0622*/ 	.byte	0x04
	.zero		1


	//   ....[83]....
        /*0624*/ 	.word	0x00003d80
        /*0628*/ 	.word	0x000000ff
        /*062c*/ 	.word	0x00000140
        /*0630*/ 	.short	0x010a
        /*0632*/ 	.byte	0x1f
	.zero		1


	//   ....[84]....
        /*0634*/ 	.word	0x00003e60
        /*0638*/ 	.word	0x000000ff
        /*063c*/ 	.word	0x00000000
        /*0640*/ 	.short	0x010a
        /*0642*/ 	.byte	0x05
	.zero		1


	//   ....[85]....
        /*0644*/ 	.word	0x00003fa0
        /*0648*/ 	.word	0x000000ff
        /*064c*/ 	.word	0x00000000
        /*0650*/ 	.short	0x010a
        /*0652*/ 	.byte	0x04
	.zero		1


	//   ....[86]....
        /*0654*/ 	.word	0x00004230
        /*0658*/ 	.word	0x000000ff
        /*065c*/ 	.word	0x00000000
        /*0660*/ 	.short	0x010a
        /*0662*/ 	.byte	0x04
	.zero		1


	//   ....[87]....
        /*0664*/ 	.word	0x000042c0
        /*0668*/ 	.word	0x000000ff
        /*066c*/ 	.word	0x00000000
        /*0670*/ 	.short	0x010a
        /*0672*/ 	.byte	0x05
	.zero		1


	//   ....[88]....
        /*0674*/ 	.word	0x00004350
        /*0678*/ 	.word	0x000000ff
        /*067c*/ 	.word	0x00000000
        /*0680*/ 	.short	0x010a
        /*0682*/ 	.byte	0x05
	.zero		1


	//   ....[89]....
        /*0684*/ 	.word	0x000043e0
        /*0688*/ 	.word	0x000000ff
        /*068c*/ 	.word	0x00000000
        /*0690*/ 	.short	0x010a
        /*0692*/ 	.byte	0x04
	.zero		1


	//   ....[90]....
        /*0694*/ 	.word	0x00004870
        /*0698*/ 	.word	0x0000000c
        /*069c*/ 	.word	0x00000100
        /*06a0*/ 	.short	0x010a
        /*06a2*/ 	.byte	0xff
	.zero		1


	//   ....[91]....
        /*06a4*/ 	.word	0x000049e0
        /*06a8*/ 	.word	0x00000000
        /*06ac*/ 	.word	0x00000000
        /*06b0*/ 	.short	0x0101
        /*06b2*/ 	.byte	0xff
	.zero		1


	//   ....[92]....
        /*06b4*/ 	.word	0x00004e60
        /*06b8*/ 	.word	0x000000ff
        /*06bc*/ 	.word	0x000000f8
        /*06c0*/ 	.short	0x010a
        /*06c2*/ 	.byte	0x18
	.zero		1


	//   ....[93]....
        /*06c4*/ 	.word	0x00005020
        /*06c8*/ 	.word	0x000000ff
        /*06cc*/ 	.word	0x000000d8
        /*06d0*/ 	.short	0x010a
        /*06d2*/ 	.byte	0x04
	.zero		1


	//   ....[94]....
        /*06d4*/ 	.word	0x000051f0
        /*06d8*/ 	.word	0x000000ff
        /*06dc*/ 	.word	0x000000c0
        /*06e0*/ 	.short	0x010b
        /*06e2*/ 	.byte	0x04
	.zero		1


	//   ....[95]....
        /*06e4*/ 	.word	0x00005200
        /*06e8*/ 	.word	0x000000ff
        /*06ec*/ 	.word	0x00000000
        /*06f0*/ 	.short	0x0101
        /*06f2*/ 	.byte	0x14
	.zero		1


	//   ....[96]....
        /*06f4*/ 	.word	0x00005210
        /*06f8*/ 	.word	0x000000ff
        /*06fc*/ 	.word	0x000000d8
        /*0700*/ 	.short	0x010a
        /*0702*/ 	.byte	0x05
	.zero		1


	//   ....[97]....
        /*0704*/ 	.word	0x00005400
        /*0708*/ 	.word	0x000000ff
        /*070c*/ 	.word	0x000000c0
        /*0710*/ 	.short	0x010b
        /*0712*/ 	.byte	0x05
	.zero		1


	//   ....[98]....
        /*0714*/ 	.word	0x00005410
        /*0718*/ 	.word	0x000000ff
        /*071c*/ 	.word	0x00000000
        /*0720*/ 	.short	0x0101
        /*0722*/ 	.byte	0x04
	.zero		1


	//   ....[99]....
        /*0724*/ 	.word	0x000054b0
        /*0728*/ 	.word	0x000000ff
        /*072c*/ 	.word	0x00000000
        /*0730*/ 	.short	0x010a
        /*0732*/ 	.byte	0x04
	.zero		1


	//   ....[100]....
        /*0734*/ 	.word	0x00005540
        /*0738*/ 	.word	0x000000ff
        /*073c*/ 	.word	0x00000000
        /*0740*/ 	.short	0x010a
        /*0742*/ 	.byte	0x05
	.zero		1


	//   ....[101]....
        /*0744*/ 	.word	0x000055e0
        /*0748*/ 	.word	0x00000000
        /*074c*/ 	.word	0x00000000
        /*0750*/ 	.short	0x010a
        /*0752*/ 	.byte	0xff
	.zero		1


	//   ....[102]....
        /*0754*/ 	.word	0x00005950
        /*0758*/ 	.word	0x00000000
        /*075c*/ 	.word	0x00000100
        /*0760*/ 	.short	0x010a
        /*0762*/ 	.byte	0xff
	.zero		1


	//   ....[103]....
        /*0764*/ 	.word	0x00005a20
        /*0768*/ 	.word	0x00000000
        /*076c*/ 	.word	0x00000000
        /*0770*/ 	.short	0x0101
        /*0772*/ 	.byte	0xff
	.zero		1


	//   ....[104]....
        /*0774*/ 	.word	0x00006670
        /*0778*/ 	.word	0x00000002
        /*077c*/ 	.word	0x000000c0
        /*0780*/ 	.short	0x010a
        /*0782*/ 	.byte	0xff
	.zero		1


	//   ....[105]....
        /*0784*/ 	.word	0x000066b0
        /*0788*/ 	.word	0x00000047
        /*078c*/ 	.word	0x00000120
        /*0790*/ 	.short	0x010a
        /*0792*/ 	.byte	0xff
	.zero		1


	//   ....[106]....
        /*0794*/ 	.word	0x000067a0
        /*0798*/ 	.word	0x00000002
        /*079c*/ 	.word	0x000000c0
        /*07a0*/ 	.short	0x010a
        /*07a2*/ 	.byte	0xff
	.zero		1


	//   ....[107]....
        /*07a4*/ 	.word	0x000069d0
        /*07a8*/ 	.word	0x00000047
        /*07ac*/ 	.word	0x00000120
        /*07b0*/ 	.short	0x010a
        /*07b2*/ 	.byte	0xff
	.zero		1


	//   ....[108]....
        /*07b4*/ 	.word	0x00007270
        /*07b8*/ 	.word	0x00000000
        /*07bc*/ 	.word	0x00000000
        /*07c0*/ 	.short	0x0101
        /*07c2*/ 	.byte	0xff
	.zero		1


	//   ....[109]....
        /*07c4*/ 	.word	0x00007280
        /*07c8*/ 	.word	0x00000002
        /*07cc*/ 	.word	0x000000c0
        /*07d0*/ 	.short	0x010a
        /*07d2*/ 	.byte	0xff
	.zero		1


	//   ....[110]....
        /*07d4*/ 	.word	0x00007350
        /*07d8*/ 	.word	0x00000002
        /*07dc*/ 	.word	0x000000c0
        /*07e0*/ 	.short	0x010a
        /*07e2*/ 	.byte	0xff
	.zero		1


	//   ....[111]....
        /*07e4*/ 	.word	0x00007950
        /*07e8*/ 	.word	0x000000ff
        /*07ec*/ 	.word	0x00000000
        /*07f0*/ 	.short	0x0101
        /*07f2*/ 	.byte	0x04
	.zero		1


	//   ....[112]....
        /*07f4*/ 	.word	0x00007d40
        /*07f8*/ 	.word	0x00000000
        /*07fc*/ 	.word	0x00000000
        /*0800*/ 	.short	0x0101
        /*0802*/ 	.byte	0xff
	.zero		1


	//   ....[113]....
        /*0804*/ 	.word	0x00007ff0
        /*0808*/ 	.word	0x000000ff
        /*080c*/ 	.word	0x00000000
        /*0810*/ 	.short	0x0101
        /*0812*/ 	.byte	0x04
	.zero		1


	//   ....[114]....
        /*0814*/ 	.word	0x00008010
        /*0818*/ 	.word	0x00000000
        /*081c*/ 	.word	0x00000170
        /*0820*/ 	.short	0x010a
        /*0822*/ 	.byte	0xff
	.zero		1


	//   ....[115]....
        /*0824*/ 	.word	0x00008070
        /*0828*/ 	.word	0x00000000
        /*082c*/ 	.word	0x00000060
        /*0830*/ 	.short	0x010a
        /*0832*/ 	.byte	0xff
	.zero		1


	//   ....[116]....
        /*0834*/ 	.word	0x000080d0
        /*0838*/ 	.word	0x00000000
        /*083c*/ 	.word	0x00000060
        /*0840*/ 	.short	0x010a
        /*0842*/ 	.byte	0xff
	.zero		1


	//   ....[117]....
        /*0844*/ 	.word	0x00008120
        /*0848*/ 	.word	0x00000003
        /*084c*/ 	.word	0x00000100
        /*0850*/ 	.short	0x010a
        /*0852*/ 	.byte	0xff
	.zero		1


	//   ....[118]....
        /*0854*/ 	.word	0x00008180
        /*0858*/ 	.word	0x00000000
        /*085c*/ 	.word	0x00000000
        /*0860*/ 	.short	0x010a
        /*0862*/ 	.byte	0xff
	.zero		1


	//   ....[119]....
        /*0864*/ 	.word	0x000081e0
        /*0868*/ 	.word	0x00000000
        /*086c*/ 	.word	0x00000000
        /*0870*/ 	.short	0x010a
        /*0872*/ 	.byte	0xff
	.zero		1


	//   ....[120]....
        /*0874*/ 	.word	0x00008240
        /*0878*/ 	.word	0x00000000
        /*087c*/ 	.word	0x00000000
        /*0880*/ 	.short	0x010a
        /*0882*/ 	.byte	0xff
	.zero		1


	//   ....[121]....
        /*0884*/ 	.word	0x000082a0
        /*0888*/ 	.word	0x00000000
        /*088c*/ 	.word	0x00000000
        /*0890*/ 	.short	0x010a
        /*0892*/ 	.byte	0xff
	.zero		1


	//   ....[122]....
        /*0894*/ 	.word	0x00008300
        /*0898*/ 	.word	0x00000000
        /*089c*/ 	.word	0x00000000
        /*08a0*/ 	.short	0x010a
        /*08a2*/ 	.byte	0xff
	.zero		1


	//   ....[123]....
        /*08a4*/ 	.word	0x00008360
        /*08a8*/ 	.word	0x00000000
        /*08ac*/ 	.word	0x00000000
        /*08b0*/ 	.short	0x010a
        /*08b2*/ 	.byte	0xff
	.zero		1


	//   ....[124]....
        /*08b4*/ 	.word	0x000083c0
        /*08b8*/ 	.word	0x00000000
        /*08bc*/ 	.word	0x00000000
        /*08c0*/ 	.short	0x010a
        /*08c2*/ 	.byte	0xff
	.zero		1


	//   ....[125]....
        /*08c4*/ 	.word	0x00008420
        /*08c8*/ 	.word	0x00000000
        /*08cc*/ 	.word	0x00000000
        /*08d0*/ 	.short	0x010a
        /*08d2*/ 	.byte	0xff
	.zero		1


	//   ....[126]....
        /*08d4*/ 	.word	0x00008480
        /*08d8*/ 	.word	0x00000000
        /*08dc*/ 	.word	0x00000000
        /*08e0*/ 	.short	0x010a
        /*08e2*/ 	.byte	0xff
	.zero		1


	//   ....[127]....
        /*08e4*/ 	.word	0x000084e0
        /*08e8*/ 	.word	0x00000000
        /*08ec*/ 	.word	0x00000000
        /*08f0*/ 	.short	0x010a
        /*08f2*/ 	.byte	0xff
	.zero		1


	//   ....[128]....
        /*08f4*/ 	.word	0x00008540
        /*08f8*/ 	.word	0x00000000
        /*08fc*/ 	.word	0x00000000
        /*0900*/ 	.short	0x010a
        /*0902*/ 	.byte	0xff
	.zero		1


	//   ....[129]....
        /*0904*/ 	.word	0x00008590
        /*0908*/ 	.word	0x00000002
        /*090c*/ 	.word	0x00000160
        /*0910*/ 	.short	0x010a
        /*0912*/ 	.byte	0xff
	.zero		1


	//   ....[130]....
        /*0914*/ 	.word	0x000085f0
        /*0918*/ 	.word	0x00000002
        /*091c*/ 	.word	0x00000110
        /*0920*/ 	.short	0x010a
        /*0922*/ 	.byte	0xff
	.zero		1


	//   ....[131]....
        /*0924*/ 	.word	0x00008640
        /*0928*/ 	.word	0x00000002
        /*092c*/ 	.word	0x00000100
        /*0930*/ 	.short	0x010a
        /*0932*/ 	.byte	0xff
	.zero		1


	//   ....[132]....
        /*0934*/ 	.word	0x000086a0
        /*0938*/ 	.word	0x00000000
        /*093c*/ 	.word	0x00000110
        /*0940*/ 	.short	0x010a
        /*0942*/ 	.byte	0xff
	.zero		1


	//   ....[133]....
        /*0944*/ 	.word	0x000086f0
        /*0948*/ 	.word	0x00000000
        /*094c*/ 	.word	0x00000100
        /*0950*/ 	.short	0x010a
        /*0952*/ 	.byte	0xff
	.zero		1


	//   ....[134]....
        /*0954*/ 	.word	0x00008750
        /*0958*/ 	.word	0x00000002
        /*095c*/ 	.word	0x00000140
        /*0960*/ 	.short	0x010a
        /*0962*/ 	.byte	0xff
	.zero		1


	//   ....[135]....
        /*0964*/ 	.word	0x000087b0
        /*0968*/ 	.word	0x00000000
        /*096c*/ 	.word	0x00000000
        /*0970*/ 	.short	0x010a
        /*0972*/ 	.byte	0xff
	.zero		1


	//   ....[136]....
        /*0974*/ 	.word	0x00008810
        /*0978*/ 	.word	0x00000000
        /*097c*/ 	.word	0x00000000
        /*0980*/ 	.short	0x010a
        /*0982*/ 	.byte	0xff
	.zero		1


	//   ....[137]....
        /*0984*/ 	.word	0x00008870
        /*0988*/ 	.word	0x00000000
        /*098c*/ 	.word	0x00000000
        /*0990*/ 	.short	0x010a
        /*0992*/ 	.byte	0xff
	.zero		1


	//   ....[138]....
        /*0994*/ 	.word	0x000088d0
        /*0998*/ 	.word	0x00000000
        /*099c*/ 	.word	0x00000000
        /*09a0*/ 	.short	0x010a
        /*09a2*/ 	.byte	0xff
	.zero		1


	//   ....[139]....
        /*09a4*/ 	.word	0x00008930
        /*09a8*/ 	.word	0x00000000
        /*09ac*/ 	.word	0x00000000
        /*09b0*/ 	.short	0x010a
        /*09b2*/ 	.byte	0xff
	.zero		1


	//   ....[140]....
        /*09b4*/ 	.word	0x00008980
        /*09b8*/ 	.word	0x0000000c
        /*09bc*/ 	.word	0x00000100
        /*09c0*/ 	.short	0x010a
        /*09c2*/ 	.byte	0xff
	.zero		1


	//   ....[141]....
        /*09c4*/ 	.word	0x000089e0
        /*09c8*/ 	.word	0x00000000
        /*09cc*/ 	.word	0x000000f8
        /*09d0*/ 	.short	0x010a
        /*09d2*/ 	.byte	0xff
	.zero		1


	//   ....[142]....
        /*09d4*/ 	.word	0x00008a40
        /*09d8*/ 	.word	0x00000000
        /*09dc*/ 	.word	0x000000d8
        /*09e0*/ 	.short	0x010a
        /*09e2*/ 	.byte	0xff
	.zero		1


	//   ....[143]....
        /*09e4*/ 	.word	0x00008aa0
        /*09e8*/ 	.word	0x00000006
        /*09ec*/ 	.word	0x000000d8
        /*09f0*/ 	.short	0x010a
        /*09f2*/ 	.byte	0xff
	.zero		1


	//   ....[144]....
        /*09f4*/ 	.word	0x00008b00
        /*09f8*/ 	.word	0x00000000
        /*09fc*/ 	.word	0x00000000
        /*0a00*/ 	.short	0x010a
        /*0a02*/ 	.byte	0xff
	.zero		1


	//   ....[145]....
        /*0a04*/ 	.word	0x00008b60
        /*0a08*/ 	.word	0x00000000
        /*0a0c*/ 	.word	0x00000000
        /*0a10*/ 	.short	0x010a
        /*0a12*/ 	.byte	0xff
	.zero		1


	//   ....[146]....
        /*0a14*/ 	.word	0x00008bb0
        /*0a18*/ 	.word	0x00000000
        /*0a1c*/ 	.word	0x00000100
        /*0a20*/ 	.short	0x010a
        /*0a22*/ 	.byte	0xff
	.zero		1


	//   ....[147]....
        /*0a24*/ 	.word	0x00008c00
        /*0a28*/ 	.word	0x00000002
        /*0a2c*/ 	.word	0x000000c0
        /*0a30*/ 	.short	0x010a
        /*0a32*/ 	.byte	0xff
	.zero		1


	//   ....[148]....
        /*0a34*/ 	.word	0x00008c50
        /*0a38*/ 	.word	0x00000047
        /*0a3c*/ 	.word	0x00000120
        /*0a40*/ 	.short	0x010a
        /*0a42*/ 	.byte	0xff
	.zero		1


	//   ....[149]....
        /*0a44*/ 	.word	0x00008ca0
        /*0a48*/ 	.word	0x00000002
        /*0a4c*/ 	.word	0x000000c0
        /*0a50*/ 	.short	0x010a
        /*0a52*/ 	.byte	0xff
	.zero		1


	//----- nvinfo : EIATTR_NUM_MBARRIERS
	.align		4
.L_47:
        /*0a54*/ 	.byte	0x03, 0x38
        /*0a56*/ 	.short	0x0030


	//----- nvinfo : EIATTR_EXIT_INSTR_OFFSETS
	.align		4
        /*0a58*/ 	.byte	0x04, 0x1c
        /*0a5a*/ 	.short	(.L_49 - .L_48)


	//   ....[0]....
.L_48:
        /*0a5c*/ 	.word	0x00003180


	//   ....[1]....
        /*0a60*/ 	.word	0x00003670


	//   ....[2]....
        /*0a64*/ 	.word	0x000036d0


	//   ....[3]....
        /*0a68*/ 	.word	0x00004640


	//   ....[4]....
        /*0a6c*/ 	.word	0x00005610


	//   ....[5]....
        /*0a70*/ 	.word	0x00005650


	//   ....[6]....
        /*0a74*/ 	.word	0x00007ee0


	//   ....[7]....
        /*0a78*/ 	.word	0x00007f60


	//   ....[8]....
        /*0a7c*/ 	.word	0x00007f90


	//   ....[9]....
        /*0a80*/ 	.word	0x00008000


	//----- nvinfo : EIATTR_MAX_THREADS
	.align		4
.L_49:
        /*0a84*/ 	.byte	0x04, 0x05
        /*0a86*/ 	.short	(.L_51 - .L_50)
.L_50:
        /*0a88*/ 	.word	0x00000100
        /*0a8c*/ 	.word	0x00000001
        /*0a90*/ 	.word	0x00000001


	//----- nvinfo : EIATTR_CRS_STACK_SIZE
	.align		4
.L_51:
        /*0a94*/ 	.byte	0x04, 0x1e
        /*0a96*/ 	.short	(.L_53 - .L_52)
.L_52:
        /*0a98*/ 	.word	0x00000000


	//----- nvinfo : EIATTR_CBANK_PARAM_SIZE
	.align		4
.L_53:
        /*0a9c*/ 	.byte	0x03, 0x19
        /*0a9e*/ 	.short	0x0800


	//----- nvinfo : EIATTR_PARAM_CBANK
	.align		4
        /*0aa0*/ 	.byte	0x04, 0x0a
        /*0aa2*/ 	.short	(.L_55 - .L_54)
	.align		4
.L_54:
        /*0aa4*/ 	.word	index@(.nv.constant0._ZN7cutlass13device_kernelINS_4gemm6kernel13GemmUniversalIN4cute5tupleIJiiiiEEENS1_10collective13CollectiveMmaINS1_35MainloopSm100TmaUmmaWarpSpecializedILi12ELi2ELi4ENS5_IJNS4_1CILi4EEENSA_ILi2EEENSA_ILi1EEEEEEEENS5_IJNSA_ILi64EEESG_NSA_ILi32EEEEEENS_10tfloat32_tENS5_IJlSD_lEEESJ_SK_NS4_8TiledMMAINS4_8MMA_AtomIJNS4_17SM100_MMA_TF32_SSISJ_SJ_fLi64ELi64ELNS4_4UMMA5MajorE0ELSP_0ELNSO_7ScaleInE0ELSQ_0EEEEEENS4_6LayoutINS5_IJSD_SD_SD_EEENS5_IJNSA_ILi0EEESV_SV_EEEEENS5_IJNS4_10UnderscoreESY_SY_EEEEENS4_23SM90_TMA_LOAD_MULTICASTENS4_14ComposedLayoutINS4_7SwizzleILi3ELi4ELi3EEENS4_18smem_ptr_flag_bitsILi32EEENST_INS5_IJNSA_ILi8EEESH_EEENS5_IJSH_SD_EEEEEEEvNS4_8identityES11_S1B_vS1C_EENS_8epilogue10collective18CollectiveEpilogueINS1E_23Sm100TmaWarpSpecializedILi3ELi2ELi16ELb1ELb0EEEJSI_NS5_IJNST_ISG_SD_EENST_ISH_SD_EEEEESJ_SK_SJ_SK_NS1E_6fusion15FusionCallbacksIS1I_NS1M_17LinearCombinationISJ_fSJ_fLNS_15FloatRoundStyleE2EEESI_S1L_JEEENS4_5SM1004TMEM4LOAD26SM100_TMEM_LOAD_16dp128b8xENS4_13SM90_TMA_LOADES1B_NS4_17SM75_U32x4_LDSM_NENS4_14SM90_TMA_STOREES1B_NS4_17SM90_U32x4_STSM_NENS4_39AutoVectorizingCopyWithAssumedAlignmentILi128EEEEEEvvEEEEvNT_6ParamsE)
        /*0aa8*/ 	.short	0x0380
        /*0aaa*/ 	.short	0x0800


	//----- nvinfo : EIATTR_SW_WAR
	.align		4
.L_55:
        /*0aac*/ 	.byte	0x04, 0x36
        /*0aae*/ 	.short	(.L_57 - .L_56)
.L_56:
        /*0ab0*/ 	.word	0x00000008
.L_57:


//--------------------- .nv.callgraph             --------------------------
	.section	.nv.callgraph,"",@"SHT_CUDA_CALLGRAPH"
	.align	4
	.sectionentsize	8
	.align		4
        /*0000*/ 	.word	0x00000000
	.align		4
        /*0004*/ 	.word	0xffffffff
	.align		4
        /*0008*/ 	.word	index@(_ZN7cutlass13device_kernelINS_4gemm6kernel13GemmUniversalIN4cute5tupleIJiiiiEEENS1_10collective13CollectiveMmaINS1_35MainloopSm100TmaUmmaWarpSpecializedILi12ELi2ELi4ENS5_IJNS4_1CILi4EEENSA_ILi2EEENSA_ILi1EEEEEEEENS5_IJNSA_ILi64EEESG_NSA_ILi32EEEEEENS_10tfloat32_tENS5_IJlSD_lEEESJ_SK_NS4_8TiledMMAINS4_8MMA_AtomIJNS4_17SM100_MMA_TF32_SSISJ_SJ_fLi64ELi64ELNS4_4UMMA5MajorE0ELSP_0ELNSO_7ScaleInE0ELSQ_0EEEEEENS4_6LayoutINS5_IJSD_SD_SD_EEENS5_IJNSA_ILi0EEESV_SV_EEEEENS5_IJNS4_10UnderscoreESY_SY_EEEEENS4_23SM90_TMA_LOAD_MULTICASTENS4_14ComposedLayoutINS4_7SwizzleILi3ELi4ELi3EEENS4_18smem_ptr_flag_bitsILi32EEENST_INS5_IJNSA_ILi8EEESH_EEENS5_IJSH_SD_EEEEEEEvNS4_8identityES11_S1B_vS1C_EENS_8epilogue10collective18CollectiveEpilogueINS1E_23Sm100TmaWarpSpecializedILi3ELi2ELi16ELb1ELb0EEEJSI_NS5_IJNST_ISG_SD_EENST_ISH_SD_EEEEESJ_SK_SJ_SK_NS1E_6fusion15FusionCallbacksIS1I_NS1M_17LinearCombinationISJ_fSJ_fLNS_15FloatRoundStyleE2EEESI_S1L_JEEENS4_5SM1004TMEM4LOAD26SM100_TMEM_LOAD_16dp128b8xENS4_13SM90_TMA_LOADES1B_NS4_17SM75_U32x4_LDSM_NENS4_14SM90_TMA_STOREES1B_NS4_17SM90_U32x4_STSM_NENS4_39AutoVectorizingCopyWithAssumedAlignmentILi128EEEEEEvvEEEEvNT_6ParamsE)
	.align		4
        /*000c*/ 	.word	index@(__assertfail)
	.align		4
        /*0010*/ 	.word	0x00000000
	.align		4
        /*0014*/ 	.word	0xfffffffe
	.align		4
        /*0018*/ 	.word	0x00000000
	.align		4
        /*001c*/ 	.word	0xfffffffd
	.align		4
        /*0020*/ 	.word	0x00000000
	.align		4
        /*0024*/ 	.word	0xfffffffc


//--------------------- .nv.constant4             --------------------------
	.section	.nv.constant4,"a",@progbits
	.align	8
	.align		8
.nv.constant4:
        /*0000*/ 	.dword	__assertfail
	.align		8
        /*0008*/ 	.dword	__unnamed_1
	.align		8
        /*0010*/ 	.dword	__unnamed_2
	.align		8
        /*0018*/ 	.dword	_ZN40_INTERNAL_3986b003_4_k_cu_7ac0329e_327484cuda3std3__45__cpo5beginE
	.align		8
        /*0020*/ 	.dword	_ZN40_INTERNAL_3986b003_4_k_cu_7ac0329e_327484cuda3std3__45__cpo3endE
	.align		8
        /*0028*/ 	.dword	_ZN40_INTERNAL_3986b003_4_k_cu_7ac0329e_327484cuda3std3__45__cpo6cbeginE
	.align		8
        /*0030*/ 	.dword	_ZN40_INTERNAL_3986b003_4_k_cu_7ac0329e_327484cuda3std3__45__cpo4cendE
	.align		8
        /*0038*/ 	.dword	_ZN40_INTERNAL_3986b003_4_k_cu_7ac0329e_327484cuda3std3__442_GLOBAL__N__3986b003_4_k_cu_7ac0329e_327486ignoreE
	.align		8
        /*0040*/ 	.dword	_ZN40_INTERNAL_3986b003_4_k_cu_7ac0329e_327484cuda3std3__419piecewise_constructE
	.align		8
        /*0048*/ 	.dword	_ZN40_INTERNAL_3986b003_4_k_cu_7ac0329e_327484cuda3std3__48in_placeE
	.align		8
        /*0050*/ 	.dword	_ZN40_INTERNAL_3986b003_4_k_cu_7ac0329e_327484cuda3std6ranges3__45__cpo4swapE
	.align		8
        /*0058*/ 	.dword	_ZN40_INTERNAL_3986b003_4_k_cu_7ac0329e_327484cuda3std6ranges3__45__cpo9iter_moveE
	.align		8
        /*0060*/ 	.dword	_ZN40_INTERNAL_3986b003_4_k_cu_7ac0329e_327484cute7productE
	.align		8
        /*0068*/ 	.dword	_ZN40_INTERNAL_3986b003_4_k_cu_7ac0329e_327484cute1_E
	.align		8
        /*0070*/ 	.dword	$str$25
	.align		8
        /*0078*/ 	.dword	$str$26
	.align		8
        /*0080*/ 	.dword	$str$27
	.align		8
        /*0088*/ 	.dword	$str$28


//--------------------- .text._ZN7cutlass13device_kernelINS_4gemm6kernel13GemmUniversalIN4cute5tupleIJiiiiEEENS1_10collective13CollectiveMmaINS1_35MainloopSm100TmaUmmaWarpSpecializedILi12ELi2ELi4ENS5_IJNS4_1CILi4EEENSA_ILi2EEENSA_ILi1EEEEEEEENS5_IJNSA_ILi64EEESG_NSA_ILi32EEEEEENS_10tfloat32_tENS5_IJlSD_lEEESJ_SK_NS4_8TiledMMAINS4_8MMA_AtomIJNS4_17SM100_MMA_TF32_SSISJ_SJ_fLi64ELi64ELNS4_4UMMA5MajorE0ELSP_0ELNSO_7ScaleInE0ELSQ_0EEEEEENS4_6LayoutINS5_IJSD_SD_SD_EEENS5_IJNSA_ILi0EEESV_SV_EEEEENS5_IJNS4_10UnderscoreESY_SY_EEEEENS4_23SM90_TMA_LOAD_MULTICASTENS4_14ComposedLayoutINS4_7SwizzleILi3ELi4ELi3EEENS4_18smem_ptr_flag_bitsILi32EEENST_INS5_IJNSA_ILi8EEESH_EEENS5_IJSH_SD_EEEEEEEvNS4_8identityES11_S1B_vS1C_EENS_8epilogue10collective18CollectiveEpilogueINS1E_23Sm100TmaWarpSpecializedILi3ELi2ELi16ELb1ELb0EEEJSI_NS5_IJNST_ISG_SD_EENST_ISH_SD_EEEEESJ_SK_SJ_SK_NS1E_6fusion15FusionCallbacksIS1I_NS1M_17LinearCombinationISJ_fSJ_fLNS_15FloatRoundStyleE2EEESI_S1L_JEEENS4_5SM1004TMEM4LOAD26SM100_TMEM_LOAD_16dp128b8xENS4_13SM90_TMA_LOADES1B_NS4_17SM75_U32x4_LDSM_NENS4_14SM90_TMA_STOREES1B_NS4_17SM90_U32x4_STSM_NENS4_39AutoVectorizingCopyWithAssumedAlignmentILi128EEEEEEvvEEEEvNT_6ParamsE --------------------------
	.section	.text._ZN7cutlass13device_kernelINS_4gemm6kernel13GemmUniversalIN4cute5tupleIJiiiiEEENS1_10collective13CollectiveMmaINS1_35MainloopSm100TmaUmmaWarpSpecializedILi12ELi2ELi4ENS5_IJNS4_1CILi4EEENSA_ILi2EEENSA_ILi1EEEEEEEENS5_IJNSA_ILi64EEESG_NSA_ILi32EEEEEENS_10tfloat32_tENS5_IJlSD_lEEESJ_SK_NS4_8TiledMMAINS4_8MMA_AtomIJNS4_17SM100_MMA_TF32_SSISJ_SJ_fLi64ELi64ELNS4_4UMMA5MajorE0ELSP_0ELNSO_7ScaleInE0ELSQ_0EEEEEENS4_6LayoutINS5_IJSD_SD_SD_EEENS5_IJNSA_ILi0EEESV_SV_EEEEENS5_IJNS4_10UnderscoreESY_SY_EEEEENS4_23SM90_TMA_LOAD_MULTICASTENS4_14ComposedLayoutINS4_7SwizzleILi3ELi4ELi3EEENS4_18smem_ptr_flag_bitsILi32EEENST_INS5_IJNSA_ILi8EEESH_EEENS5_IJSH_SD_EEEEEEEvNS4_8identityES11_S1B_vS1C_EENS_8epilogue10collective18CollectiveEpilogueINS1E_23Sm100TmaWarpSpecializedILi3ELi2ELi16ELb1ELb0EEEJSI_NS5_IJNST_ISG_SD_EENST_ISH_SD_EEEEESJ_SK_SJ_SK_NS1E_6fusion15FusionCallbacksIS1I_NS1M_17LinearCombinationISJ_fSJ_fLNS_15FloatRoundStyleE2EEESI_S1L_JEEENS4_5SM1004TMEM4LOAD26SM100_TMEM_LOAD_16dp128b8xENS4_13SM90_TMA_LOADES1B_NS4_17SM75_U32x4_LDSM_NENS4_14SM90_TMA_STOREES1B_NS4_17SM90_U32x4_STSM_NENS4_39AutoVectorizingCopyWithAssumedAlignmentILi128EEEEEEvvEEEEvNT_6ParamsE,"ax",@progbits
	.align	128
.text._ZN7cutlass13device_kernelINS_4gemm6kernel13GemmUniversalIN4cute5tupleIJiiiiEEENS1_10collective13CollectiveMmaINS1_35MainloopSm100TmaUmmaWarpSpecializedILi12ELi2ELi4ENS5_IJNS4_1CILi4EEENSA_ILi2EEENSA_ILi1EEEEEEEENS5_IJNSA_ILi64EEESG_NSA_ILi32EEEEEENS_10tfloat32_tENS5_IJlSD_lEEESJ_SK_NS4_8TiledMMAINS4_8MMA_AtomIJNS4_17SM100_MMA_TF32_SSISJ_SJ_fLi64ELi64ELNS4_4UMMA5MajorE0ELSP_0ELNSO_7ScaleInE0ELSQ_0EEEEEENS4_6LayoutINS5_IJSD_SD_SD_EEENS5_IJNSA_ILi0EEESV_SV_EEEEENS5_IJNS4_10UnderscoreESY_SY_EEEEENS4_23SM90_TMA_LOAD_MULTICASTENS4_14ComposedLayoutINS4_7SwizzleILi3ELi4ELi3EEENS4_18smem_ptr_flag_bitsILi32EEENST_INS5_IJNSA_ILi8EEESH_EEENS5_IJSH_SD_EEEEEEEvNS4_8identityES11_S1B_vS1C_EENS_8epilogue10collective18CollectiveEpilogueINS1E_23Sm100TmaWarpSpecializedILi3ELi2ELi16ELb1ELb0EEEJSI_NS5_IJNST_ISG_SD_EENST_ISH_SD_EEEEESJ_SK_SJ_SK_NS1E_6fusion15FusionCallbacksIS1I_NS1M_17LinearCombinationISJ_fSJ_fLNS_15FloatRoundStyleE2EEESI_S1L_JEEENS4_5SM1004TMEM4LOAD26SM100_TMEM_LOAD_16dp128b8xENS4_13SM90_TMA_LOADES1B_NS4_17SM75_U32x4_LDSM_NENS4_14SM90_TMA_STOREES1B_NS4_17SM90_U32x4_STSM_NENS4_39AutoVectorizingCopyWithAssumedAlignmentILi128EEEEEEvvEEEEvNT_6ParamsE:
        .type           _ZN7cutlass13device_kernelINS_4gemm6kernel13GemmUniversalIN4cute5tupleIJiiiiEEENS1_10collective13CollectiveMmaINS1_35MainloopSm100TmaUmmaWarpSpecializedILi12ELi2ELi4ENS5_IJNS4_1CILi4EEENSA_ILi2EEENSA_ILi1EEEEEEEENS5_IJNSA_ILi64EEESG_NSA_ILi32EEEEEENS_10tfloat32_tENS5_IJlSD_lEEESJ_SK_NS4_8TiledMMAINS4_8MMA_AtomIJNS4_17SM100_MMA_TF32_SSISJ_SJ_fLi64ELi64ELNS4_4UMMA5MajorE0ELSP_0ELNSO_7ScaleInE0ELSQ_0EEEEEENS4_6LayoutINS5_IJSD_SD_SD_EEENS5_IJNSA_ILi0EEESV_SV_EEEEENS5_IJNS4_10UnderscoreESY_SY_EEEEENS4_23SM90_TMA_LOAD_MULTICASTENS4_14ComposedLayoutINS4_7SwizzleILi3ELi4ELi3EEENS4_18smem_ptr_flag_bitsILi32EEENST_INS5_IJNSA_ILi8EEESH_EEENS5_IJSH_SD_EEEEEEEvNS4_8identityES11_S1B_vS1C_EENS_8epilogue10collective18CollectiveEpilogueINS1E_23Sm100TmaWarpSpecializedILi3ELi2ELi16ELb1ELb0EEEJSI_NS5_IJNST_ISG_SD_EENST_ISH_SD_EEEEESJ_SK_SJ_SK_NS1E_6fusion15FusionCallbacksIS1I_NS1M_17LinearCombinationISJ_fSJ_fLNS_15FloatRoundStyleE2EEESI_S1L_JEEENS4_5SM1004TMEM4LOAD26SM100_TMEM_LOAD_16dp128b8xENS4_13SM90_TMA_LOADES1B_NS4_17SM75_U32x4_LDSM_NENS4_14SM90_TMA_STOREES1B_NS4_17SM90_U32x4_STSM_NENS4_39AutoVectorizingCopyWithAssumedAlignmentILi128EEEEEEvvEEEEvNT_6ParamsE,@function
        .size           _ZN7cutlass13device_kernelINS_4gemm6kernel13GemmUniversalIN4cute5tupleIJiiiiEEENS1_10collective13CollectiveMmaINS1_35MainloopSm100TmaUmmaWarpSpecializedILi12ELi2ELi4ENS5_IJNS4_1CILi4EEENSA_ILi2EEENSA_ILi1EEEEEEEENS5_IJNSA_ILi64EEESG_NSA_ILi32EEEEEENS_10tfloat32_tENS5_IJlSD_lEEESJ_SK_NS4_8TiledMMAINS4_8MMA_AtomIJNS4_17SM100_MMA_TF32_SSISJ_SJ_fLi64ELi64ELNS4_4UMMA5MajorE0ELSP_0ELNSO_7ScaleInE0ELSQ_0EEEEEENS4_6LayoutINS5_IJSD_SD_SD_EEENS5_IJNSA_ILi0EEESV_SV_EEEEENS5_IJNS4_10UnderscoreESY_SY_EEEEENS4_23SM90_TMA_LOAD_MULTICASTENS4_14ComposedLayoutINS4_7SwizzleILi3ELi4ELi3EEENS4_18smem_ptr_flag_bitsILi32EEENST_INS5_IJNSA_ILi8EEESH_EEENS5_IJSH_SD_EEEEEEEvNS4_8identityES11_S1B_vS1C_EENS_8epilogue10collective18CollectiveEpilogueINS1E_23Sm100TmaWarpSpecializedILi3ELi2ELi16ELb1ELb0EEEJSI_NS5_IJNST_ISG_SD_EENST_ISH_SD_EEEEESJ_SK_SJ_SK_NS1E_6fusion15FusionCallbacksIS1I_NS1M_17LinearCombinationISJ_fSJ_fLNS_15FloatRoundStyleE2EEESI_S1L_JEEENS4_5SM1004TMEM4LOAD26SM100_TMEM_LOAD_16dp128b8xENS4_13SM90_TMA_LOADES1B_NS4_17SM75_U32x4_LDSM_NENS4_14SM90_TMA_STOREES1B_NS4_17SM90_U32x4_STSM_NENS4_39AutoVectorizingCopyWithAssumedAlignmentILi128EEEEEEvvEEEEvNT_6ParamsE,(.L_x_186 - _ZN7cutlass13device_kernelINS_4gemm6kernel13GemmUniversalIN4cute5tupleIJiiiiEEENS1_10collective13CollectiveMmaINS1_35MainloopSm100TmaUmmaWarpSpecializedILi12ELi2ELi4ENS5_IJNS4_1CILi4EEENSA_ILi2EEENSA_ILi1EEEEEEEENS5_IJNSA_ILi64EEESG_NSA_ILi32EEEEEENS_10tfloat32_tENS5_IJlSD_lEEESJ_SK_NS4_8TiledMMAINS4_8MMA_AtomIJNS4_17SM100_MMA_TF32_SSISJ_SJ_fLi64ELi64ELNS4_4UMMA5MajorE0ELSP_0ELNSO_7ScaleInE0ELSQ_0EEEEEENS4_6LayoutINS5_IJSD_SD_SD_EEENS5_IJNSA_ILi0EEESV_SV_EEEEENS5_IJNS4_10UnderscoreESY_SY_EEEEENS4_23SM90_TMA_LOAD_MULTICASTENS4_14ComposedLayoutINS4_7SwizzleILi3ELi4ELi3EEENS4_18smem_ptr_flag_bitsILi32EEENST_INS5_IJNSA_ILi8EEESH_EEENS5_IJSH_SD_EEEEEEEvNS4_8identityES11_S1B_vS1C_EENS_8epilogue10collective18CollectiveEpilogueINS1E_23Sm100TmaWarpSpecializedILi3ELi2ELi16ELb1ELb0EEEJSI_NS5_IJNST_ISG_SD_EENST_ISH_SD_EEEEESJ_SK_SJ_SK_NS1E_6fusion15FusionCallbacksIS1I_NS1M_17LinearCombinationISJ_fSJ_fLNS_15FloatRoundStyleE2EEESI_S1L_JEEENS4_5SM1004TMEM4LOAD26SM100_TMEM_LOAD_16dp128b8xENS4_13SM90_TMA_LOADES1B_NS4_17SM75_U32x4_LDSM_NENS4_14SM90_TMA_STOREES1B_NS4_17SM90_U32x4_STSM_NENS4_39AutoVectorizingCopyWithAssumedAlignmentILi128EEEEEEvvEEEEvNT_6ParamsE)
        .other          _ZN7cutlass13device_kernelINS_4gemm6kernel13GemmUniversalIN4cute5tupleIJiiiiEEENS1_10collective13CollectiveMmaINS1_35MainloopSm100TmaUmmaWarpSpecializedILi12ELi2ELi4ENS5_IJNS4_1CILi4EEENSA_ILi2EEENSA_ILi1EEEEEEEENS5_IJNSA_ILi64EEESG_NSA_ILi32EEEEEENS_10tfloat32_tENS5_IJlSD_lEEESJ_SK_NS4_8TiledMMAINS4_8MMA_AtomIJNS4_17SM100_MMA_TF32_SSISJ_SJ_fLi64ELi64ELNS4_4UMMA5MajorE0ELSP_0ELNSO_7ScaleInE0ELSQ_0EEEEEENS4_6LayoutINS5_IJSD_SD_SD_EEENS5_IJNSA_ILi0EEESV_SV_EEEEENS5_IJNS4_10UnderscoreESY_SY_EEEEENS4_23SM90_TMA_LOAD_MULTICASTENS4_14ComposedLayoutINS4_7SwizzleILi3ELi4ELi3EEENS4_18smem_ptr_flag_bitsILi32EEENST_INS5_IJNSA_ILi8EEESH_EEENS5_IJSH_SD_EEEEEEEvNS4_8identityES11_S1B_vS1C_EENS_8epilogue10collective18CollectiveEpilogueINS1E_23Sm100TmaWarpSpecializedILi3ELi2ELi16ELb1ELb0EEEJSI_NS5_IJNST_ISG_SD_EENST_ISH_SD_EEEEESJ_SK_SJ_SK_NS1E_6fusion15FusionCallbacksIS1I_NS1M_17LinearCombinationISJ_fSJ_fLNS_15FloatRoundStyleE2EEESI_S1L_JEEENS4_5SM1004TMEM4LOAD26SM100_TMEM_LOAD_16dp128b8xENS4_13SM90_TMA_LOADES1B_NS4_17SM75_U32x4_LDSM_NENS4_14SM90_TMA_STOREES1B_NS4_17SM90_U32x4_STSM_NENS4_39AutoVectorizingCopyWithAssumedAlignmentILi128EEEEEEvvEEEEvNT_6ParamsE,@"STO_CUDA_ENTRY STV_DEFAULT"
_ZN7cutlass13device_kernelINS_4gemm6kernel13GemmUniversalIN4cute5tupleIJiiiiEEENS1_10collective13CollectiveMmaINS1_35MainloopSm100TmaUmmaWarpSpecializedILi12ELi2ELi4ENS5_IJNS4_1CILi4EEENSA_ILi2EEENSA_ILi1EEEEEEEENS5_IJNSA_ILi64EEESG_NSA_ILi32EEEEEENS_10tfloat32_tENS5_IJlSD_lEEESJ_SK_NS4_8TiledMMAINS4_8MMA_AtomIJNS4_17SM100_MMA_TF32_SSISJ_SJ_fLi64ELi64ELNS4_4UMMA5MajorE0ELSP_0ELNSO_7ScaleInE0ELSQ_0EEEEEENS4_6LayoutINS5_IJSD_SD_SD_EEENS5_IJNSA_ILi0EEESV_SV_EEEEENS5_IJNS4_10UnderscoreESY_SY_EEEEENS4_23SM90_TMA_LOAD_MULTICASTENS4_14ComposedLayoutINS4_7SwizzleILi3ELi4ELi3EEENS4_18smem_ptr_flag_bitsILi32EEENST_INS5_IJNSA_ILi8EEESH_EEENS5_IJSH_SD_EEEEEEEvNS4_8identityES11_S1B_vS1C_EENS_8epilogue10collective18CollectiveEpilogueINS1E_23Sm100TmaWarpSpecializedILi3ELi2ELi16ELb1ELb0EEEJSI_NS5_IJNST_ISG_SD_EENST_ISH_SD_EEEEESJ_SK_SJ_SK_NS1E_6fusion15FusionCallbacksIS1I_NS1M_17LinearCombinationISJ_fSJ_fLNS_15FloatRoundStyleE2EEESI_S1L_JEEENS4_5SM1004TMEM4LOAD26SM100_TMEM_LOAD_16dp128b8xENS4_13SM90_TMA_LOADES1B_NS4_17SM75_U32x4_LDSM_NENS4_14SM90_TMA_STOREES1B_NS4_17SM90_U32x4_STSM_NENS4_39AutoVectorizingCopyWithAssumedAlignmentILi128EEEEEEvvEEEEvNT_6ParamsE:
[----:B------:R-:W1:Y:S01]  /*0000*/  LDC R1, c[0x0][0x37c] ;  /* 0x0000df00ff017b82 */ /* 0x000e620000000800 */
[----:B------:R-:W2:Y:S01]  /*0010*/  S2R R64, SR_TID.X ;  /* 0x0000000000407919 */ /* 0x000ea20000002100 */
[----:B------:R-:W3:Y:S01]  /*0020*/  LDCU.64 UR8, c[0x0][0x890] ;  /* 0x00011200ff0877ac */ /* 0x000ee20008000a00 */
[----:B------:R-:W-:Y:S02]  /*0030*/  PRMT R53, RZ, 0x7610, R53 ;  /* 0x00007610ff357816 */ /* 0x000fe40000000035 */
[----:B------:R-:W-:Y:S01]  /*0040*/  ELECT P3, URZ, PT ;  /* 0x0000000000ff782f */ /* 0x000fe20003860000 */
[----:B---3--:R-:W-:-:S04]  /*0050*/  UISETP.NE.U32.AND UP0, UPT, UR8, URZ, UPT ;  /* 0x000000ff0800728c */ /* 0x008fc8000bf05070 */
[----:B------:R-:W-:Y:S01]  /*0060*/  UISETP.NE.AND.EX UP0, UPT, UR9, URZ, UPT, UP0 ;  /* 0x000000ff0900728c */ /* 0x000fe2000bf05300 */
[----:B--2---:R-:W-:-:S05]  /*0070*/  SHF.R.U32.HI R54, RZ, 0x5, R64 ;  /* 0x00000005ff367819 */ /* 0x004fca0000011640 */
[----:B------:R-:W2:Y:S02]  /*0080*/  SHFL.IDX PT, R0, R54, RZ, 0x1f ;  /* 0x00001fff36007589 */ /* 0x000ea400000e0000 */
[----:B--2---:R-:W-:Y:S01]  /*0090*/  R2UR UR22, R0 ;  /* 0x00000000001672ca */ /* 0x004fe200000e0000 */
[----:B-1----:R-:W-:-:S14]  /*00a0*/  BRA.U UP0, `(.L_x_0) ;  /* 0x0000000100307547 */ /* 0x002fdc000b800000 */
[----:B------:R-:W1:Y:S02]  /*00b0*/  LDCU.64 UR4, c[0x0][0x888] ;  /* 0x00011100ff0477ac */ /* 0x000e640008000a00 */
[----:B-1----:R-:W-:-:S04]  /*00c0*/  UISETP.NE.U32.AND UP0, UPT, UR4, URZ, UPT ;  /* 0x000000ff0400728c */ /* 0x002fc8000bf05070 */
[----:B------:R-:W-:-:S09]  /*00d0*/  UISETP.NE.AND.EX UP0, UPT, UR5, URZ, UPT, UP0 ;  /* 0x000000ff0500728c */ /* 0x000fd2000bf05300 */
[----:B------:R-:W-:Y:S05]  /*00e0*/  BRA.U !UP0, `(.L_x_1) ;  /* 0x0000000108147547 */ /* 0x000fea000b800000 */
[----:B------:R-:W1:Y:S01]  /*00f0*/  LDC.64 R26, c[0x0][0x888] ;  /* 0x00022200ff1a7b82 */ /* 0x000e620000000a00 */
[----:B------:R-:W1:Y:S02]  /*0100*/  LDCU.64 UR4, c[0x0][0x358] ;  /* 0x00006b00ff0477ac */ /* 0x000e640008000a00 */
[----:B-1----:R1:W5:Y:S01]  /*0110*/  LDG.E R26, desc[UR4][R26.64] ;  /* 0x000000041a1a7981 */ /* 0x002362000c1e1900 */
[----:B------:R-:W-:Y:S01]  /*0120*/  HFMA2 R53, -RZ, RZ, 0, 5.9604644775390625e-08 ;  /* 0x00000001ff357431 */ /* 0x000fe200000001ff */
[----:B------:R-:W-:Y:S05]  /*0130*/  BRA `(.L_x_0) ;  /* 0x00000000000c7947 */ /* 0x000fea0003800000 */
.L_x_1:
[----:B------:R-:W1:Y:S01]  /*0140*/  LDCU UR4, c[0x0][0x880] ;  /* 0x00011000ff0477ac */ /* 0x000e620008000800 */
[----:B------:R-:W-:Y:S01]  /*0150*/  HFMA2 R53, -RZ, RZ, 0, 5.9604644775390625e-08 ;  /* 0x00000001ff357431 */ /* 0x000fe200000001ff */
[----:B-1----:R-:W-:-:S07]  /*0160*/  MOV R26, UR4 ;  /* 0x00000004001a7c02 */ /* 0x002fce0008000f00 */
.L_x_0:
[----:B------:R-:W2:Y:S02]  /*0170*/  LDCU.64 UR4, c[0x0][0x8b0] ;  /* 0x00011600ff0477ac */ /* 0x000ea40008000a00 */
[----:B--2---:R-:W-:-:S04]  /*0180*/  UISETP.NE.U32.AND UP0, UPT, UR4, URZ, UPT ;  /* 0x000000ff0400728c */ /* 0x004fc8000bf05070 */
[----:B------:R-:W-:-:S09]  /*0190*/  UISETP.NE.AND.EX UP0, UPT, UR5, URZ, UPT, UP0 ;  /* 0x000000ff0500728c */ /* 0x000fd2000bf05300 */
[----:B------:R-:W-:Y:S05]  /*01a0*/  BRA.U UP0, `(.L_x_2) ;  /* 0x0000000100287547 */ /* 0x000fea000b800000 */
[----:B------:R-:W2:Y:S02]  /*01b0*/  LDCU.64 UR4, c[0x0][0x8a8] ;  /* 0x00011500ff0477ac */ /* 0x000ea40008000a00 */
[----:B--2---:R-:W-:-:S04]  /*01c0*/  UISETP.NE.U32.AND UP0, UPT, UR4, URZ, UPT ;  /* 0x000000ff0400728c */ /* 0x004fc8000bf05070 */
[----:B------:R-:W-:-:S09]  /*01d0*/  UISETP.NE.AND.EX UP0, UPT, UR5, URZ, UPT, UP0 ;  /* 0x000000ff0500728c */ /* 0x000fd2000bf05300 */
[----:B------:R-:W-:Y:S05]  /*01e0*/  BRA.U !UP0, `(.L_x_3) ;  /* 0x0000000108107547 */ /* 0x000fea000b800000 */
[----:B------:R-:W2:Y:S01]  /*01f0*/  LDC.64 R24, c[0x0][0x8a8] ;  /* 0x00022a00ff187b82 */ /* 0x000ea20000000a00 */
[----:B------:R-:W2:Y:S02]  /*0200*/  LDCU.64 UR4, c[0x0][0x358] ;  /* 0x00006b00ff0477ac */ /* 0x000ea40008000a00 */
[----:B--2---:R2:W5:Y:S01]  /*0210*/  LDG.E R24, desc[UR4][R24.64] ;  /* 0x0000000418187981 */ /* 0x004562000c1e1900 */
[----:B------:R-:W-:Y:S05]  /*0220*/  BRA `(.L_x_2) ;  /* 0x0000000000087947 */ /* 0x000fea0003800000 */
.L_x_3:
[----:B------:R-:W2:Y:S02]  /*0230*/  LDCU UR4, c[0x0][0x8a0] ;  /* 0x00011400ff0477ac */ /* 0x000ea40008000800 */
[----:B--2---:R-:W-:Y:S02]  /*0240*/  MOV R24, UR4 ;  /* 0x0000000400187c02 */ /* 0x004fe40008000f00 */
.L_x_2:
[----:B------:R-:W-:Y:S01]  /*0250*/  IMAD.U32 R0, RZ, RZ, UR22 ;  /* 0x00000016ff007e24 */ /* 0x000fe2000f8e00ff */
[----:B------:R-:W-:Y:S04]  /*0260*/  BSSY.RECONVERGENT B0, `(.L_x_4) ;  /* 0x000000c000007945 */ /* 0x000fe80003800200 */
[C---:B------:R-:W-:Y:S02]  /*0270*/  ISETP.NE.OR P1, PT, R0.reuse, 0x1, !P3 ;  /* 0x000000010000780c */ /* 0x040fe40005f25670 */
[----:B------:R-:W-:-:S11]  /*0280*/  ISETP.NE.OR P0, PT, R0, 0x3, !P3 ;  /* 0x000000030000780c */ /* 0x000fd60005f05670 */
[----:B------:R-:W-:Y:S05]  /*0290*/  @P1 BRA `(.L_x_5) ;  /* 0x0000000000201947 */ /* 0x000fea0003800000 */
[----:B------:R-:W3:Y:S02]  /*02a0*/  LDCU.64 UR4, c[0x0][0x348] ;  /* 0x00006900ff0477ac */ /* 0x000ee40008000a00 */
[----:B---3--:R-:W-:Y:S02]  /*02b0*/  UIADD3 UR6, UP1, UPT, UR4, 0x80, URZ ;  /* 0x0000008004067890 */ /* 0x008fe4000ff3e0ff */
[----:B------:R-:W-:Y:S02]  /*02c0*/  UIADD3 UR4, UP0, UPT, UR4, 0x180, URZ ;  /* 0x0000018004047890 */ /* 0x000fe4000ff1e0ff */
[----:B------:R-:W-:Y:S02]  /*02d0*/  UIADD3.X UR7, UPT, UPT, URZ, UR5, URZ, UP1, !UPT ;  /* 0x00000005ff077290 */ /* 0x000fe40008ffe4ff */
[----:B------:R-:W-:-:S07]  /*02e0*/  UIADD3.X UR5, UPT, UPT, URZ, UR5, URZ, UP0, !UPT ;  /* 0x00000005ff057290 */ /* 0x000fce00087fe4ff */
[----:B------:R3:W-:Y:S02]  /*02f0*/  UTMACCTL.PF [UR6] ;  /* 0x00000000060079b9 */ /* 0x0007e40008040000 */
[----:B------:R3:W-:Y:S02]  /*0300*/  UTMACCTL.PF [UR4] ;  /* 0x00000000040079b9 */ /* 0x0007e40008040000 */
[----:B---3--:R-:W-:Y:S01]  /*0310*/  NOP ;  /* 0x0000000000007918 */ /* 0x008fe20000000000 */
.L_x_5:
[----:B------:R-:W-:Y:S05]  /*0320*/  BSYNC.RECONVERGENT B0 ;  /* 0x0000000000007941 */ /* 0x000fea0003800200 */
.L_x_4:
[----:B------:R-:W-:Y:S04]  /*0330*/  BSSY.RECONVERGENT B0, `(.L_x_6) ;  /* 0x000000a000007945 */ /* 0x000fe80003800200 */
        /* <DEDUP_REMOVED lines=9> */
.L_x_7:
[----:B------:R-:W-:Y:S05]  /*03d0*/  BSYNC.RECONVERGENT B0 ;  /* 0x0000000000007941 */ /* 0x000fea0003800200 */
.L_x_6:
[----:B------:R-:W3:Y:S01]  /*03e0*/  LDCU.64 UR4, c[0x0][0x888] ;  /* 0x00011100ff0477ac */ /* 0x000ee20008000a00 */
[----:B------:R-:W-:Y:S02]  /*03f0*/  UISETP.EQ.U32.AND UP1, UPT, UR8, URZ, UPT ;  /* 0x000000ff0800728c */ /* 0x000fe4000bf22070 */
[----:B------:R-:W-:Y:S02]  /*0400*/  UPLOP3.LUT UP4, UPT, UPT, UPT, UPT, 0x80, 0x8 ;  /* 0x000000000008789c */ /* 0x000fe40003f8f070 */
[----:B---3--:R-:W-:-:S04]  /*0410*/  UISETP.NE.U32.AND UP0, UPT, UR4, URZ, UPT ;  /* 0x000000ff0400728c */ /* 0x008fc8000bf05070 */
[----:B------:R-:W-:-:S04]  /*0420*/  UISETP.NE.AND.EX UP0, UPT, UR5, URZ, UPT, UP0 ;  /* 0x000000ff0500728c */ /* 0x000fc8000bf05300 */
[----:B------:R-:W-:-:S04]  /*0430*/  UISETP.EQ.OR.EX UP2, UPT, UR9, URZ, !UP0, UP1 ;  /* 0x000000ff0900728c */ /* 0x000fc8000c742710 */
[----:B------:R-:W-:-:S06]  /*0440*/  UP2UR UR4, UPR, URZ, 0x4 ;  /* 0x00000004ff047883 */ /* 0x000fcc0008000000 */
[----:B------:R-:W-:Y:S01]  /*0450*/  MOV R57, UR4 ;  /* 0x0000000400397c02 */ /* 0x000fe20008000f00 */
[----:B------:R-:W-:Y:S06]  /*0460*/  BRA.U !UP2, `(.L_x_8) ;  /* 0x000000010a207547 */ /* 0x000fec000b800000 */
[----:B------:R-:W-:Y:S01]  /*0470*/  UISETP.NE.U32.AND UP1, UPT, UR8, URZ, UPT ;  /* 0x000000ff0800728c */ /* 0x000fe2000bf25070 */
[----:B-----5:R-:W-:Y:S01]  /*0480*/  FSETP.NEU.AND P0, PT, R26, RZ, PT ;  /* 0x000000ff1a00720b */ /* 0x020fe20003f0d000 */
[----:B------:R-:W-:Y:S02]  /*0490*/  USEL UR4, URZ, 0xffffffff, UP0 ;  /* 0xffffffffff047887 */ /* 0x000fe40008000000 */
[----:B------:R-:W-:-:S10]  /*04a0*/  UISETP.NE.AND.EX UP1, UPT, UR9, URZ, UPT, UP1 ;  /* 0x000000ff0900728c */ /* 0x000fd4000bf25310 */
[----:B------:R-:W-:Y:S01]  /*04b0*/  VOTEU.ANY UP0, P0 ;  /* 0x0000000000ff7886 */ /* 0x000fe20000000100 */
[----:B------:R-:W-:-:S04]  /*04c0*/  @!UP1 USEL UR4, URZ, 0xffffffff, UP0 ;  /* 0xffffffffff049887 */ /* 0x000fc80008000000 */
[----:B------:R-:W-:-:S04]  /*04d0*/  ULOP3.LUT UR4, UR4, 0x1, URZ, 0xc0, !UPT ;  /* 0x0000000104047892 */ /* 0x000fc8000f8ec0ff */
[----:B------:R-:W-:-:S11]  /*04e0*/  UISETP.NE.U32.AND UP4, UPT, UR4, 0x1, UPT ;  /* 0x000000010400788c */ /* 0x000fd6000bf85070 */
.L_x_8:
[----:B------:R-:W3:Y:S01]  /*04f0*/  SHFL.IDX PT, R2, R54, RZ, 0x1f ;  /* 0x00001fff36027589 */ /* 0x000ee200000e0000 */
[----:B------:R-:W-:-:S04]  /*0500*/  UISETP.NE.AND UP0, UPT, UR22, 0x2, UPT ;  /* 0x000000021600788c */ /* 0x000fc8000bf05270 */
[----:B------:R-:W-:Y:S01]  /*0510*/  USEL UR33, URZ, 0x1, UP0 ;  /* 0x00000001ff217887 */ /* 0x000fe20008000000 */
[----:B---3--:R-:W-:-:S13]  /*0520*/  ISETP.NE.AND P0, PT, R2, RZ, PT ;  /* 0x000000ff0200720c */ /* 0x008fda0003f05270 */
[----:B------:R-:W-:Y:S05]  /*0530*/  @P0 BRA `(.L_x_9) ;  /* 0x0000000000a40947 */ /* 0x000fea0003800000 */
[----:B------:R-:W-:Y:S01]  /*0540*/  ELECT P0, URZ, PT ;  /* 0x0000000000ff782f */ /* 0x000fe20003800000 */
[----:B------:R-:W-:-:S12]  /*0550*/  BSSY.RECONVERGENT B0, `(.L_x_9) ;  /* 0x0000027000007945 */ /* 0x000fd80003800200 */
[----:B------:R-:W-:Y:S05]  /*0560*/  @!P0 BRA `(.L_x_10) ;  /* 0x0000000000948947 */ /* 0x000fea0003800000 */
[----:B------:R-:W3:Y:S01]  /*0570*/  S2UR UR4, SR_CgaCtaId ;  /* 0x00000000000479c3 */ /* 0x000ee20000008800 */
[----:B------:R-:W-:Y:S01]  /*0580*/  UMOV UR5, 0x400 ;  /* 0x0000040000057882 */ /* 0x000fe20000000000 */
[----:B------:R-:W-:Y:S01]  /*0590*/  UMOV UR8, 0x1 ;  /* 0x0000000100087882 */ /* 0x000fe20000000000 */
[----:B------:R-:W-:Y:S01]  /*05a0*/  UMOV UR6, 0x5 ;  /* 0x0000000500067882 */ /* 0x000fe20000000000 */
[----:B------:R-:W-:-:S04]  /*05b0*/  UIADD3 UR8, UPT, UPT, -UR8, 0x100000, URZ ;  /* 0x0010000008087890 */ /* 0x000fc8000fffe1ff */
[----:B------:R-:W-:Y:S02]  /*05c0*/  USHF.L.U32 UR9, UR8, 0xb, URZ ;  /* 0x0000000b08097899 */ /* 0x000fe400080006ff */
[----:B------:R-:W-:Y:S02]  /*05d0*/  USHF.L.U32 UR8, UR8, 0x1, URZ ;  /* 0x0000000108087899 */ /* 0x000fe400080006ff */
[----:B------:R-:W-:-:S04]  /*05e0*/  UIADD3 UR6, UPT, UPT, -UR6, 0x100000, URZ ;  /* 0x0010000006067890 */ /* 0x000fc8000fffe1ff */
[----:B------:R-:W-:Y:S02]  /*05f0*/  USHF.L.U32 UR7, UR6, 0xb, URZ ;  /* 0x0000000b06077899 */ /* 0x000fe400080006ff */
[----:B------:R-:W-:Y:S02]  /*0600*/  USHF.L.U32 UR6, UR6, 0x1, URZ ;  /* 0x0000000106067899 */ /* 0x000fe400080006ff */
[----:B---3--:R-:W-:Y:S01]  /*0610*/  ULEA UR4, UR4, UR5, 0x18 ;  /* 0x0000000504047291 */ /* 0x008fe2000f8ec0ff */
[----:B------:R-:W3:Y:S11]  /*0620*/  FENCE.VIEW.ASYNC.S ;  /* 0x00000000000073c6 */ /* 0x000ef60000000000 */
[----:B---3--:R3:W4:Y:S01]  /*0630*/  SYNCS.EXCH.64 URZ, [UR4], UR8 ;  /* 0x0000000804ff75b2 */ /* 0x0087220008000100 */
[----:B------:R3:W1:Y:S01]  /*0640*/  SYNCS.EXCH.64 URZ, [UR4+0x60], UR6 ;  /* 0x0000600604ff75b2 */ /* 0x0006620008000100 */
        /* <DEDUP_REMOVED lines=21> */
[----:B------:R3:W1:Y:S02]  /*07a0*/  SYNCS.EXCH.64 URZ, [UR4+0xb8], UR6 ;  /* 0x0000b80604ff75b2 */ /* 0x0006640008000100 */
[----:B---34-:R-:W-:Y:S01]  /*07b0*/  NOP ;  /* 0x0000000000007918 */ /* 0x018fe20000000000 */
.L_x_10:
[----:B------:R-:W-:Y:S05]  /*07c0*/  BSYNC.RECONVERGENT B0 ;  /* 0x0000000000007941 */ /* 0x000fea0003800200 */
.L_x_9:
[----:B------:R-:W3:Y:S01]  /*07d0*/  SHFL.IDX PT, R2, R54, RZ, 0x1f ;  /* 0x00001fff36027589 */ /* 0x000ee200000e0000 */
[----:B------:R-:W-:Y:S01]  /*07e0*/  NOP ;  /* 0x0000000000007918 */ /* 0x000fe20000000000 */
[----:B---3--:R-:W-:-:S13]  /*07f0*/  ISETP.NE.AND P0, PT, R2, 0x1, PT ;  /* 0x000000010200780c */ /* 0x008fda0003f05270 */
[----:B------:R-:W-:Y:S05]  /*0800*/  @P0 BRA `(.L_x_11) ;  /* 0x0000000000500947 */ /* 0x000fea0003800000 */
        /* <DEDUP_REMOVED lines=9> */
[----:B------:R-:W-:Y:S01]  /*08a0*/  USHF.L.U32 UR6, UR6, 0x1, URZ ;  /* 0x0000000106067899 */ /* 0x000fe200080006ff */
[----:B------:R-:W-:Y:S01]  /*08b0*/  ELECT P0, URZ, PT ;  /* 0x0000000000ff782f */ /* 0x000fe20003800000 */
[----:B---3--:R-:W-:Y:S01]  /*08c0*/  ULEA UR4, UR4, UR5, 0x18 ;  /* 0x0000000504047291 */ /* 0x008fe2000f8ec0ff */
[----:B------:R-:W3:Y:S11]  /*08d0*/  FENCE.VIEW.ASYNC.S ;  /* 0x00000000000073c6 */ /* 0x000ef60000000000 */
[----:B---3--:R3:W4:Y:S01]  /*08e0*/  SYNCS.EXCH.64 URZ, [UR4+0xc0], UR8 ;  /* 0x0000c00804ff75b2 */ /* 0x0087220008000100 */
[----:B------:R3:W1:Y:S01]  /*08f0*/  SYNCS.EXCH.64 URZ, [UR4+0xd8], UR6 ;  /* 0x0000d80604ff75b2 */ /* 0x0006620008000100 */
[----:B------:R3:W1:Y:S01]  /*0900*/  SYNCS.EXCH.64 URZ, [UR4+0xc8], UR8 ;  /* 0x0000c80804ff75b2 */ /* 0x0006620008000100 */
[----:B------:R3:W1:Y:S01]  /*0910*/  SYNCS.EXCH.64 URZ, [UR4+0xe0], UR6 ;  /* 0x0000e00604ff75b2 */ /* 0x0006620008000100 */
[----:B------:R3:W1:Y:S01]  /*0920*/  SYNCS.EXCH.64 URZ, [UR4+0xd0], UR8 ;  /* 0x0000d00804ff75b2 */ /* 0x0006620008000100 */
[----:B------:R3:W1:Y:S01]  /*0930*/  SYNCS.EXCH.64 URZ, [UR4+0xe8], UR6 ;  /* 0x0000e80604ff75b2 */ /* 0x0006620008000100 */
[----:B------:R-:W-:Y:S01]  /*0940*/  NOP ;  /* 0x0000000000007918 */ /* 0x000fe20000000000 */
.L_x_11:
[----:B------:R-:W2:Y:S01]  /*0950*/  SHFL.IDX PT, R2, R54, RZ, 0x1f ;  /* 0x00001fff36027589 */ /* 0x000ea200000e0000 */
[----:B------:R-:W-:Y:S01]  /*0960*/  NOP ;  /* 0x0000000000007918 */ /* 0x000fe20000000000 */
[----:B--2---:R-:W-:-:S13]  /*0970*/  ISETP.NE.AND P0, PT, R2, 0x3, PT ;  /* 0x000000030200780c */ /* 0x004fda0003f05270 */
[----:B------:R-:W-:Y:S05]  /*0980*/  @P0 BRA `(.L_x_12) ;  /* 0x0000000000300947 */ /* 0x000fea0003800000 */
[----:B---3--:R-:W2:Y:S01]  /*0990*/  S2UR UR6, SR_CgaCtaId ;  /* 0x00000000000679c3 */ /* 0x008ea20000008800 */
[----:B------:R-:W-:Y:S01]  /*09a0*/  UMOV UR4, 0x400 ;  /* 0x0000040000047882 */ /* 0x000fe20000000000 */
[----:B------:R-:W-:Y:S01]  /*09b0*/  UMOV UR5, 0x20 ;  /* 0x0000002000057882 */ /* 0x000fe20000000000 */
[----:B------:R-:W-:Y:S01]  /*09c0*/  ELECT P0, URZ, PT ;  /* 0x0000000000ff782f */ /* 0x000fe20003800000 */
[----:B--2---:R-:W-:Y:S02]  /*09d0*/  ULEA UR6, UR6, UR4, 0x18 ;  /* 0x0000000406067291 */ /* 0x004fe4000f8ec0ff */
[----:B------:R-:W-:-:S04]  /*09e0*/  UIADD3 UR4, UPT, UPT, -UR5, 0x100000, URZ ;  /* 0x0010000005047890 */ /* 0x000fc8000fffe1ff */
[----:B------:R-:W-:Y:S02]  /*09f0*/  USHF.L.U32 UR5, UR4, 0xb, URZ ;  /* 0x0000000b04057899 */ /* 0x000fe400080006ff */
[----:B------:R-:W-:Y:S01]  /*0a00*/  USHF.L.U32 UR4, UR4, 0x1, URZ ;  /* 0x0000000104047899 */ /* 0x000fe200080006ff */
[----:B------:R-:W2:Y:S11]  /*0a10*/  FENCE.VIEW.ASYNC.S ;  /* 0x00000000000073c6 */ /* 0x000eb60000000000 */
[----:B--2---:R2:W3:Y:S01]  /*0a20*/  SYNCS.EXCH.64 URZ, [UR6+0xf0], UR4 ;  /* 0x0000f00406ff75b2 */ /* 0x0044e20008000100 */
[----:B------:R2:W1:Y:S01]  /*0a30*/  SYNCS.EXCH.64 URZ, [UR6+0xf8], UR4 ;  /* 0x0000f80406ff75b2 */ /* 0x0004620008000100 */
[----:B------:R-:W-:Y:S01]  /*0a40*/  NOP ;  /* 0x0000000000007918 */ /* 0x000fe20000000000 */
.L_x_12:
[----:B------:R-:W4:Y:S01]  /*0a50*/  SHFL.IDX PT, R2, R54, RZ, 0x1f ;  /* 0x00001fff36027589 */ /* 0x000f2200000e0000 */
[----:B------:R-:W-:Y:S01]  /*0a60*/  NOP ;  /* 0x0000000000007918 */ /* 0x000fe20000000000 */
[----:B----4-:R-:W-:-:S13]  /*0a70*/  ISETP.NE.AND P0, PT, R2, 0x4, PT ;  /* 0x000000040200780c */ /* 0x010fda0003f05270 */
[----:B------:R-:W-:Y:S05]  /*0a80*/  @P0 BRA `(.L_x_13) ;  /* 0x00000000004c0947 */ /* 0x000fea0003800000 */
[----:B--23--:R-:W2:Y:S01]  /*0a90*/  S2UR UR6, SR_CgaCtaId ;  /* 0x00000000000679c3 */ /* 0x00cea20000008800 */
[----:B------:R-:W-:Y:S01]  /*0aa0*/  UMOV UR4, 0x720 ;  /* 0x0000072000047882 */ /* 0x000fe20000000000 */
[----:B------:R-:W-:Y:S01]  /*0ab0*/  UMOV UR5, 0x400 ;  /* 0x0000040000057882 */ /* 0x000fe20000000000 */
[----:B------:R-:W-:Y:S01]  /*0ac0*/  USEL UR4, UR4, 0x620, UP4 ;  /* 0x0000062004047887 */ /* 0x000fe2000a000000 */
[----:B------:R-:W-:Y:S01]  /*0ad0*/  UMOV UR8, 0x1 ;  /* 0x0000000100087882 */ /* 0x000fe20000000000 */
[----:B------:R-:W-:Y:S01]  /*0ae0*/  ELECT P0, URZ, PT ;  /* 0x0000000000ff782f */ /* 0x000fe20003800000 */
[----:B------:R-:W-:-:S04]  /*0af0*/  UIADD3 UR8, UPT, UPT, -UR8, 0x100000, URZ ;  /* 0x0010000008087890 */ /* 0x000fc8000fffe1ff */
[----:B------:R-:W-:Y:S02]  /*0b00*/  USHF.L.U32 UR9, UR8, 0xb, URZ ;  /* 0x0000000b08097899 */ /* 0x000fe400080006ff */
[----:B------:R-:W-:Y:S02]  /*0b10*/  USHF.L.U32 UR8, UR8, 0x1, URZ ;  /* 0x0000000108087899 */ /* 0x000fe400080006ff */
[----:B--2---:R-:W-:Y:S02]  /*0b20*/  ULEA UR6, UR6, UR5, 0x18 ;  /* 0x0000000506067291 */ /* 0x004fe4000f8ec0ff */
[----:B------:R-:W-:-:S04]  /*0b30*/  UIADD3 UR4, UPT, UPT, -UR4, 0x100000, URZ ;  /* 0x0010000004047890 */ /* 0x000fc8000fffe1ff */
[----:B------:R-:W-:Y:S02]  /*0b40*/  USHF.L.U32 UR5, UR4, 0xb, URZ ;  /* 0x0000000b04057899 */ /* 0x000fe400080006ff */
[----:B------:R-:W-:Y:S01]  /*0b50*/  USHF.L.U32 UR4, UR4, 0x1, URZ ;  /* 0x0000000104047899 */ /* 0x000fe200080006ff */
[----:B------:R-:W2:Y:S03]  /*0b60*/  FENCE.VIEW.ASYNC.S ;  /* 0x00000000000073c6 */ /* 0x000ea60000000000 */
[----:B--2---:R4:W2:Y:S08]  /*0b70*/  SYNCS.EXCH.64 URZ, [UR6+0x100], UR8 ;  /* 0x0001000806ff75b2 */ /* 0x0048b00008000100 */
[----:B------:R4:W3:Y:S01]  /*0b80*/  SYNCS.EXCH.64 URZ, [UR6+0x110], UR4 ;  /* 0x0001100406ff75b2 */ /* 0x0008e20008000100 */
[----:B------:R4:W1:Y:S01]  /*0b90*/  SYNCS.EXCH.64 URZ, [UR6+0x108], UR8 ;  /* 0x0001080806ff75b2 */ /* 0x0008620008000100 */
[----:B------:R4:W1:Y:S02]  /*0ba0*/  SYNCS.EXCH.64 URZ, [UR6+0x118], UR4 ;  /* 0x0001180406ff75b2 */ /* 0x0008640008000100 */
[----:B----4-:R-:W-:Y:S01]  /*0bb0*/  NOP ;  /* 0x0000000000007918 */ /* 0x010fe20000000000 */
.L_x_13:
[----:B------:R-:W4:Y:S01]  /*0bc0*/  SHFL.IDX PT, R2, R54, RZ, 0x1f ;  /* 0x00001fff36027589 */ /* 0x000f2200000e0000 */
[----:B------:R-:W-:Y:S01]  /*0bd0*/  NOP ;  /* 0x0000000000007918 */ /* 0x000fe20000000000 */
[----:B----4-:R-:W-:-:S13]  /*0be0*/  ISETP.NE.AND P0, PT, R2, 0x5, PT ;  /* 0x000000050200780c */ /* 0x010fda0003f05270 */
[----:B------:R-:W-:Y:S05]  /*0bf0*/  @P0 BRA `(.L_x_14) ;  /* 0x0000000000580947 */ /* 0x000fea0003800000 */
[----:B--23--:R-:W2:Y:S01]  /*0c00*/  S2UR UR4, SR_CgaCtaId ;  /* 0x00000000000479c3 */ /* 0x00cea20000008800 */
        /* <DEDUP_REMOVED lines=10> */
[----:B--2---:R-:W-:Y:S01]  /*0cb0*/  ULEA UR4, UR4, UR5, 0x18 ;  /* 0x0000000504047291 */ /* 0x004fe2000f8ec0ff */
[----:B------:R-:W2:Y:S11]  /*0cc0*/  FENCE.VIEW.ASYNC.S ;  /* 0x00000000000073c6 */ /* 0x000eb60000000000 */
[----:B--2---:R4:W2:Y:S01]  /*0cd0*/  SYNCS.EXCH.64 URZ, [UR4+0x120], UR8 ;  /* 0x0001200804ff75b2 */ /* 0x0048a20008000100 */
[----:B------:R4:W3:Y:S01]  /*0ce0*/  SYNCS.EXCH.64 URZ, [UR4+0x140], UR6 ;  /* 0x0001400604ff75b2 */ /* 0x0008e20008000100 */
[----:B------:R4:W1:Y:S01]  /*0cf0*/  SYNCS.EXCH.64 URZ, [UR4+0x128], UR8 ;  /* 0x0001280804ff75b2 */ /* 0x0008620008000100 */
[----:B------:R4:W1:Y:S01]  /*0d00*/  SYNCS.EXCH.64 URZ, [UR4+0x148], UR6 ;  /* 0x0001480604ff75b2 */ /* 0x0008620008000100 */
[----:B------:R4:W1:Y:S01]  /*0d10*/  SYNCS.EXCH.64 URZ, [UR4+0x130], UR8 ;  /* 0x0001300804ff75b2 */ /* 0x0008620008000100 */
[----:B------:R4:W1:Y:S01]  /*0d20*/  SYNCS.EXCH.64 URZ, [UR4+0x150], UR6 ;  /* 0x0001500604ff75b2 */ /* 0x0008620008000100 */
[----:B------:R4:W1:Y:S01]  /*0d30*/  SYNCS.EXCH.64 URZ, [UR4+0x138], UR8 ;  /* 0x0001380804ff75b2 */ /* 0x0008620008000100 */
[----:B------:R4:W1:Y:S02]  /*0d40*/  SYNCS.EXCH.64 URZ, [UR4+0x158], UR6 ;  /* 0x0001580604ff75b2 */ /* 0x0008640008000100 */
[----:B----4-:R-:W-:Y:S01]  /*0d50*/  NOP ;  /* 0x0000000000007918 */ /* 0x010fe20000000000 */
.L_x_14:
[----:B------:R-:W4:Y:S01]  /*0d60*/  SHFL.IDX PT, R2, R54, RZ, 0x1f ;  /* 0x00001fff36027589 */ /* 0x000f2200000e0000 */
[----:B------:R-:W1:Y:S01]  /*0d70*/  S2UR UR54, SR_CgaCtaId ;  /* 0x00000000003679c3 */ /* 0x000e620000008800 */
[----:B------:R-:W-:Y:S01]  /*0d80*/  NOP ;  /* 0x0000000000007918 */ /* 0x000fe20000000000 */
[----:B----4-:R-:W-:-:S13]  /*0d90*/  ISETP.NE.AND P0, PT, R2, 0x3, PT ;  /* 0x000000030200780c */ /* 0x010fda0003f05270 */
[----:B-1----:R-:W-:Y:S05]  /*0da0*/  @P0 BRA `(.L_x_15) ;  /* 0x0000000000340947 */ /* 0x002fea0003800000 */
[----:B--23--:R-:W-:Y:S01]  /*0db0*/  UMOV UR4, 0x400 ;  /* 0x0000040000047882 */ /* 0x00cfe20000000000 */
[----:B------:R-:W-:Y:S01]  /*0dc0*/  UMOV UR6, 0x20 ;  /* 0x0000002000067882 */ /* 0x000fe20000000000 */
[----:B------:R-:W-:Y:S02]  /*0dd0*/  ULEA UR4, UR54, UR4, 0x18 ;  /* 0x0000000436047291 */ /* 0x000fe4000f8ec0ff */
[----:B------:R-:W-:-:S04]  /*0de0*/  UIADD3 UR6, UPT, UPT, -UR6, 0x100000, URZ ;  /* 0x0010000006067890 */ /* 0x000fc8000fffe1ff */
[----:B------:R-:W-:Y:S02]  /*0df0*/  USHF.L.U32 UR7, UR6, 0xb, URZ ;  /* 0x0000000b06077899 */ /* 0x000fe400080006ff */
[----:B------:R-:W-:Y:S01]  /*0e00*/  USHF.L.U32 UR6, UR6, 0x1, URZ ;  /* 0x0000000106067899 */ /* 0x000fe200080006ff */
[----:B------:R-:W-:Y:S01]  /*0e10*/  ELECT P0, URZ, PT ;  /* 0x0000000000ff782f */ /* 0x000fe20003800000 */
[----:B------:R-:W1:Y:S10]  /*0e20*/  FENCE.VIEW.ASYNC.S ;  /* 0x00000000000073c6 */ /* 0x000e740000000000 */
[----:B-1----:R1:W4:Y:S01]  /*0e30*/  SYNCS.EXCH.64 URZ, [UR4+0x160], UR6 ;  /* 0x0001600604ff75b2 */ /* 0x0023220008000100 */
[----:B------:R1:W2:Y:S01]  /*0e40*/  SYNCS.EXCH.64 URZ, [UR4+0x170], UR6 ;  /* 0x0001700604ff75b2 */ /* 0x0002a20008000100 */
[----:B------:R1:W3:Y:S01]  /*0e50*/  SYNCS.EXCH.64 URZ, [UR4+0x168], UR6 ;  /* 0x0001680604ff75b2 */ /* 0x0002e20008000100 */
[----:B------:R1:W1:Y:S01]  /*0e60*/  SYNCS.EXCH.64 URZ, [UR4+0x178], UR6 ;  /* 0x0001780604ff75b2 */ /* 0x0002620008000100 */
[----:B------:R-:W-:Y:S01]  /*0e70*/  NOP ;  /* 0x0000000000007918 */ /* 0x000fe20000000000 */
.L_x_15:
[----:B-123--:R-:W1:Y:S01]  /*0e80*/  LDCU UR4, c[0x0][0x36c] ;  /* 0x00006d80ff0477ac */ /* 0x00ee620008000800 */
[----:B------:R-:W-:Y:S01]  /*0e90*/  ISETP.NE.OR P3, PT, R0, 0x2, !P3 ;  /* 0x000000020000780c */ /* 0x000fe20005f65670 */
[----:B------:R-:W-:Y:S01]  /*0ea0*/  NOP ;  /* 0x0000000000007918 */ /* 0x000fe20000000000 */
[----:B------:R-:W-:Y:S01]  /*0eb0*/  LOP3.LUT R0, R64, 0x1f, RZ, 0xc0, !PT ;  /* 0x0000001f40007812 */ /* 0x000fe200078ec0ff */
[----:B------:R-:W-:Y:S02]  /*0ec0*/  UISETP.NE.AND UP5, UPT, UR22, URZ, UPT ;  /* 0x000000ff1600728c */ /* 0x000fe4000bfa5270 */
[----:B-1----:R-:W-:-:S09]  /*0ed0*/  UISETP.EQ.U32.AND UP6, UPT, UR4, 0x1, UPT ;  /* 0x000000010400788c */ /* 0x002fd2000bfc2070 */
[----:B------:R-:W-:Y:S05]  /*0ee0*/  BRA.U !UP6, `(.L_x_16) ;  /* 0x000000010e087547 */ /* 0x000fea000b800000 */
[----:B----4-:R-:W-:Y:S01]  /*0ef0*/  UCGABAR_ARV ;  /* 0x00000000000079c7 */ /* 0x010fe20008000000 */
[----:B------:R-:W-:Y:S05]  /*0f00*/  BRA `(.L_x_17) ;  /* 0x0000000000047947 */ /* 0x000fea0003800000 */
.L_x_16:
[----:B----4-:R-:W-:Y:S01]  /*0f10*/  NOP ;  /* 0x0000000000007918 */ /* 0x010fe20000000000 */
.L_x_17:
[----:B------:R-:W1:Y:S01]  /*0f20*/  S2UR UR29, SR_CTAID.X ;  /* 0x00000000001d79c3 */ /* 0x000e620000002500 */
[----:B------:R-:W-:-:S05]  /*0f30*/  CS2R.32 R56, SR_CgaSize ;  /* 0x0000000000387805 */ /* 0x000fca0000008a00 */
[----:B------:R-:W-:-:S05]  /*0f40*/  IMAD R56, R56, -0xa0, RZ ;  /* 0xffffff6038387824 */ /* 0x000fca00078e02ff */
[----:B------:R-:W-:-:S14]  /*0f50*/  R2UR UR5, R56 ;  /* 0x00000000380572ca */ /* 0x000fdc00000e0000 */
[----:B------:R-:W2:Y:S01]  /*0f60*/  LDCU UR5, c[0x0][UR5+0x2b0] ;  /* 0x00005600050577ac */ /* 0x000ea20008000800 */
[----:B------:R-:W-:-:S05]  /*0f70*/  CS2R.32 R56, SR_CgaSize ;  /* 0x0000000000387805 */ /* 0x000fca0000008a00 */
[----:B------:R-:W-:-:S05]  /*0f80*/  IMAD R56, R56, -0xa0, RZ ;  /* 0xffffff6038387824 */ /* 0x000fca00078e02ff */
[----:B------:R-:W-:-:S14]  /*0f90*/  R2UR UR4, R56 ;  /* 0x00000000380472ca */ /* 0x000fdc00000e0000 */
[----:B------:R-:W3:Y:S01]  /*0fa0*/  LDCU UR4, c[0x0][UR4+0x2b4] ;  /* 0x00005680040477ac */ /* 0x000ee20008000800 */
[----:B------:R-:W4:Y:S01]  /*0fb0*/  S2UR UR32, SR_CTAID.Y ;  /* 0x00000000002079c3 */ /* 0x000f220000002600 */
[----:B------:R-:W-:-:S05]  /*0fc0*/  CS2R.32 R56, SR_CgaSize ;  /* 0x0000000000387805 */ /* 0x000fca0000008a00 */
[----:B------:R-:W-:-:S05]  /*0fd0*/  IMAD R56, R56, -0xa0, RZ ;  /* 0xffffff6038387824 */ /* 0x000fca00078e02ff */
[----:B------:R-:W-:-:S14]  /*0fe0*/  R2UR UR7, R56 ;  /* 0x00000000380772ca */ /* 0x000fdc00000e0000 */
[----:B------:R-:W3:Y:S01]  /*0ff0*/  LDCU UR7, c[0x0][UR7+0x2a0] ;  /* 0x00005400070777ac */ /* 0x000ee20008000800 */
[----:B------:R-:W-:-:S05]  /*1000*/  CS2R.32 R56, SR_CgaSize ;  /* 0x0000000000387805 */ /* 0x000fca0000008a00 */
[----:B------:R-:W-:-:S05]  /*1010*/  IMAD R56, R56, -0xa0, RZ ;  /* 0xffffff6038387824 */ /* 0x000fca00078e02ff */
[----:B------:R-:W-:-:S14]  /*1020*/  R2UR UR8, R56 ;  /* 0x00000000380872ca */ /* 0x000fdc00000e0000 */
[----:B------:R-:W3:Y:S01]  /*1030*/  LDCU UR8, c[0x0][UR8+0x2a4] ;  /* 0x00005480080877ac */ /* 0x000ee20008000800 */
[----:B------:R-:W-:Y:S02]  /*1040*/  ULOP3.LUT UR46, UR54, 0x3, URZ, 0xc0, !UPT ;  /* 0x00000003362e7892 */ /* 0x000fe4000f8ec0ff */
[----:B------:R-:W-:Y:S02]  /*1050*/  USHF.R.U32.HI UR34, URZ, 0x2, UR54 ;  /* 0x00000002ff227899 */ /* 0x000fe40008011636 */
[----:B------:R-:W-:Y:S02]  /*1060*/  UISETP.GT.U32.AND UP1, UPT, UR46, 0xffff, UPT ;  /* 0x0000ffff2e00788c */ /* 0x000fe4000bf24070 */
[----:B------:R-:W-:Y:S01]  /*1070*/  USHF.L.U32 UR28, UR54, 0x8, URZ ;  /* 0x00000008361c7899 */ /* 0x000fe200080006ff */
[----:B-1----:R-:W-:Y:S01]  /*1080*/  I2FP.F32.U32 R3, UR29 ;  /* 0x0000001d00037c45 */ /* 0x002fe20008201000 */
[----:B------:R-:W1:Y:S04]  /*1090*/  LDCU UR23, c[0x0][0xb24] ;  /* 0x00016480ff1777ac */ /* 0x000e680008000800 */
[----:B--2---:R-:W-:Y:S01]  /*10a0*/  FMUL R3, R3, UR5 ;  /* 0x0000000503037c20 */ /* 0x004fe20008400000 */
[----:B------:R-:W2:Y:S01]  /*10b0*/  LDCU UR40, c[0x0][0xb24] ;  /* 0x00016480ff2877ac */ /* 0x000ea20008000800 */
[----:B----4-:R-:W-:Y:S01]  /*10c0*/  I2FP.F32.U32 R2, UR32 ;  /* 0x0000002000027c45 */ /* 0x010fe20008201000 */
[----:B------:R-:W4:Y:S03]  /*10d0*/  LDCU UR30, c[0x0][0xb30] ;  /* 0x00016600ff1e77ac */ /* 0x000f260008000800 */
[----:B------:R-:W1:Y:S01]  /*10e0*/  F2I.U32.TRUNC.NTZ R3, R3 ;  /* 0x0000000300037305 */ /* 0x000e62000020f000 */
[----:B---3--:R-:W-:Y:S01]  /*10f0*/  FMUL R2, R2, UR4 ;  /* 0x0000000402027c20 */ /* 0x008fe20008400000 */
[----:B------:R-:W-:-:S02]  /*1100*/  ULOP3.LUT UR4, UR54, 0x4, URZ, 0xc0, !UPT ;  /* 0x0000000436047892 */ /* 0x000fc4000f8ec0ff */
[----:B------:R-:W-:Y:S02]  /*1110*/  USHF.L.U32 UR27, UR54, 0x9, URZ ;  /* 0x00000009361b7899 */ /* 0x000fe400080006ff */
[----:B------:R-:W-:Y:S02]  /*1120*/  UISETP.GT.U32.AND UP0, UPT, UR4, 0xffff, UPT ;  /* 0x0000ffff0400788c */ /* 0x000fe4000bf04070 */
[----:B------:R-:W3:Y:S01]  /*1130*/  F2I.U32.TRUNC.NTZ R2, R2 ;  /* 0x0000000200027305 */ /* 0x000ee2000020f000 */
[----:B------:R-:W-:Y:S01]  /*1140*/  UMOV UR35, 0x11 ;  /* 0x0000001100237882 */ /* 0x000fe20000000000 */
[----:B------:R-:W-:Y:S02]  /*1150*/  USEL UR24, UR46, 0xffff, !UP1 ;  /* 0x0000ffff2e187887 */ /* 0x000fe4000c800000 */
[----:B------:R-:W-:Y:S01]  /*1160*/  USEL UR25, UR4, 0xffff, !UP0 ;  /* 0x0000ffff04197887 */ /* 0x000fe2000c000000 */
[----:B-1----:R-:W-:Y:S02]  /*1170*/  R2UR UR5, R3 ;  /* 0x00000000030572ca */ /* 0x002fe400000e0000 */
[----:B---3--:R-:W-:-:S02]  /*1180*/  R2UR UR6, R2 ;  /* 0x00000000020672ca */ /* 0x008fc400000e0000 */
[----:B------:R-:W-:-:S09]  /*1190*/  PRMT R2, RZ, 0x7610, R2 ;  /* 0x00007610ff027816 */ /* 0x000fd20000000002 */
[----:B------:R-:W-:-:S04]  /*11a0*/  UIADD3 UR5, UPT, UPT, -UR5, URZ, URZ ;  /* 0x000000ff05057290 */ /* 0x000fc8000fffe1ff */
[----:B------:R-:W-:Y:S02]  /*11b0*/  UIMAD UR5, UR7, UR5, UR29 ;  /* 0x00000005070572a4 */ /* 0x000fe4000f8e021d */
[----:B------:R-:W-:-:S04]  /*11c0*/  UIADD3 UR4, UPT, UPT, -UR6, URZ, URZ ;  /* 0x000000ff06047290 */ /* 0x000fc8000fffe1ff */
[----:B------:R-:W-:Y:S01]  /*11d0*/  IMAD.U32 R56, RZ, RZ, UR5 ;  /* 0x00000005ff387e24 */ /* 0x000fe2000f8e00ff */
[----:B------:R-:W-:-:S06]  /*11e0*/  UIMAD UR4, UR8, UR4, UR32 ;  /* 0x00000004080472a4 */ /* 0x000fcc000f8e0220 */
[----:B------:R-:W-:Y:S01]  /*11f0*/  IMAD.U32 R55, RZ, RZ, UR4 ;  /* 0x00000004ff377e24 */ /* 0x000fe2000f8e00ff */
[----:B--2-4-:R-:W-:Y:S06]  /*1200*/  BRA.U UP5, `(.L_x_18) ;  /* 0x0000000105747547 */ /* 0x014fec000b800000 */
[----:B------:R-:W-:Y:S02]  /*1210*/  R2UR UR4, R55 ;  /* 0x00000000370472ca */ /* 0x000fe400000e0000 */
[----:B------:R-:W-:-:S11]  /*1220*/  R2UR UR8, R56 ;  /* 0x00000000380872ca */ /* 0x000fd600000e0000 */
[----:B------:R-:W-:Y:S02]  /*1230*/  UISETP.NE.AND UP2, UPT, UR4, URZ, UPT ;  /* 0x000000ff0400728c */ /* 0x000fe4000bf45270 */
[----:B------:R-:W-:Y:S02]  /*1240*/  UISETP.NE.AND UP3, UPT, UR4, 0x1, UPT ;  /* 0x000000010400788c */ /* 0x000fe4000bf65270 */
[----:B------:R-:W-:Y:S02]  /*1250*/  UISETP.NE.AND UP0, UPT, UR8, URZ, UP2 ;  /* 0x000000ff0800728c */ /* 0x000fe40009705270 */
[----:B------:R-:W-:Y:S02]  /*1260*/  USEL UR4, URZ, 0x10, UP3 ;  /* 0x00000010ff047887 */ /* 0x000fe40009800000 */
[----:B------:R-:W-:Y:S02]  /*1270*/  USEL UR11, URZ, 0x1, UP0 ;  /* 0x00000001ff0b7887 */ /* 0x000fe40008000000 */
[----:B------:R-:W-:-:S02]  /*1280*/  UISETP.NE.AND UP0, UPT, UR8, URZ, UPT ;  /* 0x000000ff0800728c */ /* 0x000fc4000bf05270 */
[----:B------:R-:W-:Y:S02]  /*1290*/  USEL UR5, URZ, 0x2, UP2 ;  /* 0x00000002ff057887 */ /* 0x000fe40009000000 */
[----:B------:R-:W-:Y:S02]  /*12a0*/  USEL UR9, UR4, 0x10, UP0 ;  /* 0x0000001004097887 */ /* 0x000fe40008000000 */
[----:B------:R-:W-:Y:S02]  /*12b0*/  UISETP.NE.AND UP0, UPT, UR8, 0x1, UPT ;  /* 0x000000010800788c */ /* 0x000fe4000bf05270 */
[----:B------:R-:W-:Y:S02]  /*12c0*/  USEL UR4, URZ, 0x20, UP3 ;  /* 0x00000020ff047887 */ /* 0x000fe40009800000 */
[----:B------:R-:W-:Y:S02]  /*12d0*/  UISETP.NE.AND UP1, UPT, UR8, 0x2, UPT ;  /* 0x000000020800788c */ /* 0x000fe4000bf25270 */
[----:B------:R-:W-:-:S02]  /*12e0*/  USEL UR6, URZ, 0x4, UP2 ;  /* 0x00000004ff067887 */ /* 0x000fc40009000000 */
[----:B------:R-:W-:Y:S02]  /*12f0*/  USEL UR7, UR5, 0x2, UP0 ;  /* 0x0000000205077887 */ /* 0x000fe40008000000 */
[----:B------:R-:W-:Y:S02]  /*1300*/  USEL UR10, UR4, 0x20, UP0 ;  /* 0x00000020040a7887 */ /* 0x000fe40008000000 */
[----:B------:R-:W-:Y:S02]  /*1310*/  UISETP.NE.AND UP0, UPT, UR8, 0x3, UPT ;  /* 0x000000030800788c */ /* 0x000fe4000bf05270 */
[----:B------:R-:W-:Y:S02]  /*1320*/  USEL UR5, URZ, 0x40, UP3 ;  /* 0x00000040ff057887 */ /* 0x000fe40009800000 */
[----:B------:R-:W-:Y:S02]  /*1330*/  USEL UR8, UR6, 0x4, UP1 ;  /* 0x0000000406087887 */ /* 0x000fe40008800000 */
[----:B------:R-:W-:-:S02]  /*1340*/  USEL UR4, URZ, 0x8, UP2 ;  /* 0x00000008ff047887 */ /* 0x000fc40009000000 */
[----:B------:R-:W-:Y:S02]  /*1350*/  UIADD3 UR6, UPT, UPT, UR7, UR9, UR11 ;  /* 0x0000000907067290 */ /* 0x000fe4000fffe00b */
[----:B------:R-:W-:Y:S02]  /*1360*/  USEL UR7, UR5, 0x40, UP1 ;  /* 0x0000004005077887 */ /* 0x000fe40008800000 */
[----:B------:R-:W-:Y:S02]  /*1370*/  USEL UR12, URZ, 0x80, UP3 ;  /* 0x00000080ff0c7887 */ /* 0x000fe40009800000 */
[----:B------:R-:W-:Y:S02]  /*1380*/  USEL UR4, UR4, 0x8, UP0 ;  /* 0x0000000804047887 */ /* 0x000fe40008000000 */
[----:B------:R-:W-:Y:S02]  /*1390*/  UIADD3 UR5, UPT, UPT, UR8, UR10, UR6 ;  /* 0x0000000a08057290 */ /* 0x000fe4000fffe006 */
[----:B------:R-:W-:-:S02]  /*13a0*/  USEL UR6, UR12, 0x80, UP0 ;  /* 0x000000800c067887 */ /* 0x000fc40008000000 */
[----:B------:R-:W-:-:S04]  /*13b0*/  UIADD3 UR4, UPT, UPT, UR4, UR7, UR5 ;  /* 0x0000000704047290 */ /* 0x000fc8000fffe005 */
[----:B------:R-:W-:-:S06]  /*13c0*/  UIADD3 UR4, UPT, UPT, UR4, UR6, URZ ;  /* 0x0000000604047290 */ /* 0x000fcc000fffe0ff */
[----:B------:R-:W-:-:S07]  /*13d0*/  IMAD.U32 R2, RZ, RZ, UR4 ;  /* 0x00000004ff027e24 */ /* 0x000fce000f8e00ff */
.L_x_18:
[----:B------:R-:W1:Y:S01]  /*13e0*/  S2UR UR36, SR_CTAID.Z ;  /* 0x00000000002479c3 */ /* 0x000e620000002700 */
[----:B------:R-:W-:Y:S01]  /*13f0*/  UISETP.GE.AND UP0, UPT, UR23, 0x1, UPT ;  /* 0x000000011700788c */ /* 0x000fe2000bf06270 */
[----:B------:R-:W-:-:S08]  /*1400*/  UMOV UR31, 0xf ;  /* 0x0000000f001f7882 */ /* 0x000fd00000000000 */
[----:B------:R-:W-:Y:S05]  /*1410*/  BRA.U !UP0, `(.L_x_19) ;  /* 0x0000000108d47547 */ /* 0x000fea000b800000 */
[----:B------:R-:W2:Y:S01]  /*1420*/  LDCU.128 UR12, c[0x0][0xb10] ;  /* 0x00016200ff0c77ac */ /* 0x000ea20008000c00 */
[----:B------:R-:W3:Y:S01]  /*1430*/  LDCU UR6, c[0x0][0x370] ;  /* 0x00006e00ff0677ac */ /* 0x000ee20008000800 */
[----:B------:R-:W4:Y:S01]  /*1440*/  LDCU UR5, c[0x0][0x374] ;  /* 0x00006e80ff0577ac */ /* 0x000f220008000800 */
[----:B------:R-:W1:Y:S01]  /*1450*/  LDCU UR26, c[0x0][0xb0c] ;  /* 0x00016180ff1a77ac */ /* 0x000e620008000800 */
[----:B------:R-:W1:Y:S01]  /*1460*/  LDCU UR4, c[0x0][0xb20] ;  /* 0x00016400ff0477ac */ /* 0x000e620008000800 */
[----:B------:R-:W1:Y:S01]  /*1470*/  LDCU.64 UR8, c[0x0][0xb28] ;  /* 0x00016500ff0877ac */ /* 0x000e620008000a00 */
[----:B--2---:R-:W-:Y:S02]  /*1480*/  UISETP.NE.AND UP0, UPT, UR14, 0x1, UPT ;  /* 0x000000010e00788c */ /* 0x004fe4000bf05270 */
[----:B----4-:R-:W-:Y:S02]  /*1490*/  UIMAD.WIDE.U32 UR10, UR5, UR15, URZ ;  /* 0x0000000f050a72a5 */ /* 0x010fe4000f8e00ff */
[----:B---3--:R-:W-:-:S02]  /*14a0*/  UIMAD.WIDE.U32 UR18, UR6, UR12, URZ ;  /* 0x0000000c061272a5 */ /* 0x008fc4000f8e00ff */
[----:B-1----:R-:W-:Y:S02]  /*14b0*/  UISETP.NE.AND UP1, UPT, UR26, 0x1, UPT ;  /* 0x000000011a00788c */ /* 0x002fe4000bf25270 */
[----:B------:R-:W-:Y:S01]  /*14c0*/  UISETP.NE.AND UP2, UPT, UR23, 0x1, UPT ;  /* 0x000000011700788c */ /* 0x000fe2000bf45270 */
[----:B------:R-:W-:Y:S02]  /*14d0*/  UMOV UR10, UR11 ;  /* 0x0000000b000a7c82 */ /* 0x000fe40008000000 */
[----:B------:R-:W-:Y:S01]  /*14e0*/  UMOV UR18, UR19 ;  /* 0x0000001300127c82 */ /* 0x000fe20008000000 */
[----:B------:R-:W-:Y:S02]  /*14f0*/  @UP0 USHF.R.U32.HI UR5, URZ, UR4, UR10 ;  /* 0x00000004ff050299 */ /* 0x000fe4000801160a */
[----:B------:R-:W-:Y:S02]  /*1500*/  UIMAD.WIDE.U32 UR20, UR32, UR15, URZ ;  /* 0x0000000f201472a5 */ /* 0x000fe4000f8e00ff */
[----:B------:R-:W-:-:S02]  /*1510*/  UIMAD.WIDE.U32 UR10, UR5, UR8, URZ ;  /* 0x00000008050a72a5 */ /* 0x000fc4000f8e00ff */
[----:B------:R-:W-:Y:S02]  /*1520*/  @UP1 USHF.R.U32.HI UR6, URZ, UR13, UR18 ;  /* 0x0000000dff061299 */ /* 0x000fe40008011612 */
[----:B------:R-:W-:Y:S02]  /*1530*/  UIMAD.WIDE.U32 UR16, UR29, UR12, URZ ;  /* 0x0000000c1d1072a5 */ /* 0x000fe4000f8e00ff */
[----:B------:R-:W-:Y:S01]  /*1540*/  UIMAD.WIDE.U32 UR18, UR6, UR8, URZ ;  /* 0x00000008061272a5 */ /* 0x000fe2000f8e00ff */
[----:B------:R-:W-:Y:S01]  /*1550*/  UMOV UR20, UR21 ;  /* 0x0000001500147c82 */ /* 0x000fe20008000000 */
[----:B------:R-:W-:Y:S01]  /*1560*/  UMOV UR10, UR11 ;  /* 0x0000000b000a7c82 */ /* 0x000fe20008000000 */
[----:B------:R-:W-:Y:S02]  /*1570*/  USHF.R.U32.HI UR20, URZ, UR4, UR20 ;  /* 0x00000004ff147299 */ /* 0x000fe40008011614 */
[----:B------:R-:W-:Y:S02]  /*1580*/  @UP2 USHF.R.U32.HI UR5, URZ, UR9, UR10 ;  /* 0x00000009ff052299 */ /* 0x000fe4000801160a */
[----:B------:R-:W-:Y:S01]  /*1590*/  UMOV UR7, UR19 ;  /* 0x0000001300077c82 */ /* 0x000fe20008000000 */
[----:B------:R-:W-:Y:S01]  /*15a0*/  UMOV UR16, UR17 ;  /* 0x0000001100107c82 */ /* 0x000fe20008000000 */
[----:B------:R-:W-:-:S02]  /*15b0*/  @UP2 USHF.R.U32.HI UR6, URZ, UR9, UR7 ;  /* 0x00000009ff062299 */ /* 0x000fc40008011607 */
[----:B------:R-:W-:Y:S02]  /*15c0*/  USHF.R.U32.HI UR13, URZ, UR13, UR16 ;  /* 0x0000000dff0d7299 */ /* 0x000fe40008011610 */
[----:B------:R-:W-:Y:S02]  /*15d0*/  USEL UR4, UR32, UR20, !UP0 ;  /* 0x0000001420047287 */ /* 0x000fe4000c000000 */
[----:B------:R-:W-:Y:S02]  /*15e0*/  UIMAD UR7, UR5, UR23, URZ ;  /* 0x00000017050772a4 */ /* 0x000fe4000f8e02ff */
[----:B------:R-:W-:Y:S02]  /*15f0*/  USEL UR5, UR29, UR13, !UP1 ;  /* 0x0000000d1d057287 */ /* 0x000fe4000c800000 */
[----:B------:R-:W-:Y:S02]  /*1600*/  UIMAD UR12, UR6, UR23, URZ ;  /* 0x00000017060c72a4 */ /* 0x000fe4000f8e02ff */
[----:B------:R-:W-:-:S02]  /*1610*/  UISETP.GE.AND UP0, UPT, UR4, UR7, UPT ;  /* 0x000000070400728c */ /* 0x000fc4000bf06270 */
[----:B------:R-:W-:Y:S02]  /*1620*/  UIMAD.WIDE.U32 UR10, UR4, UR8, URZ ;  /* 0x00000008040a72a5 */ /* 0x000fe4000f8e00ff */
[----:B------:R-:W-:Y:S02]  /*1630*/  UISETP.GE.OR UP0, UPT, UR5, UR12, UP0 ;  /* 0x0000000c0500728c */ /* 0x000fe40008706670 */
[----:B------:R-:W-:Y:S02]  /*1640*/  UIMAD.WIDE.U32 UR12, UR5, UR8, URZ ;  /* 0x00000008050c72a5 */ /* 0x000fe4000f8e00ff */
[----:B------:R-:W-:Y:S01]  /*1650*/  UIADD3 UR10, UPT, UPT, -UR4, URZ, URZ ;  /* 0x000000ff040a7290 */ /* 0x000fe2000fffe1ff */
[----:B------:R-:W-:Y:S01]  /*1660*/  UMOV UR8, UR11 ;  /* 0x0000000b00087c82 */ /* 0x000fe20008000000 */
[----:B------:R-:W-:Y:S02]  /*1670*/  UIADD3 UR11, UPT, UPT, -UR5, URZ, URZ ;  /* 0x000000ff050b7290 */ /* 0x000fe4000fffe1ff */
[----:B------:R-:W-:-:S03]  /*1680*/  USHF.R.U32.HI UR8, URZ, UR9, UR8 ;  /* 0x00000009ff087299 */ /* 0x000fc60008011608 */
[----:B------:R-:W-:Y:S01]  /*1690*/  @!UP0 UMOV UR7, UR13 ;  /* 0x0000000d00078c82 */ /* 0x000fe20008000000 */
[----:B------:R-:W-:Y:S02]  /*16a0*/  UIMAD UR32, UR14, UR10, UR32 ;  /* 0x0000000a0e2072a4 */ /* 0x000fe4000f8e0220 */
[----:B------:R-:W-:Y:S02]  /*16b0*/  USEL UR8, UR4, UR8, !UP2 ;  /* 0x0000000804087287 */ /* 0x000fe4000d000000 */
[----:B------:R-:W-:Y:S02]  /*16c0*/  @!UP0 USHF.R.U32.HI UR7, URZ, UR9, UR7 ;  /* 0x00000009ff078299 */ /* 0x000fe40008011607 */
[----:B------:R-:W-:Y:S02]  /*16d0*/  UIADD3 UR9, UPT, UPT, -UR8, URZ, URZ ;  /* 0x000000ff08097290 */ /* 0x000fe4000fffe1ff */
[----:B------:R-:W-:Y:S02]  /*16e0*/  @!UP0 USEL UR7, UR5, UR7, !UP2 ;  /* 0x0000000705078287 */ /* 0x000fe4000d000000 */
[----:B------:R-:W-:-:S02]  /*16f0*/  UIMAD UR9, UR23, UR9, UR4 ;  /* 0x00000009170972a4 */ /* 0x000fc4000f8e0204 */
[----:B------:R-:W-:Y:S02]  /*1700*/  @!UP0 UIADD3 UR8, UPT, UPT, UR8, -UR7, URZ ;  /* 0x8000000708088290 */ /* 0x000fe4000fffe0ff */
[----:B------:R-:W-:Y:S02]  /*1710*/  @!UP0 UIMAD UR6, UR9, UR6, UR7 ;  /* 0x00000006090682a4 */ /* 0x000fe4000f8e0207 */
[----:B------:R-:W-:Y:S02]  /*1720*/  @!UP0 UIMAD UR4, UR8, UR23, UR5 ;  /* 0x00000017080482a4 */ /* 0x000fe4000f8e0205 */
[----:B------:R-:W-:Y:S02]  /*1730*/  UIMAD UR29, UR26, UR11, UR29 ;  /* 0x0000000b1a1d72a4 */ /* 0x000fe4000f8e021d */
[----:B------:R-:W-:Y:S01]  /*1740*/  UIMAD UR32, UR4, UR14, UR32 ;  /* 0x0000000e042072a4 */ /* 0x000fe2000f8e0220 */
[----:B------:R-:W-:Y:S02]  /*1750*/  @!UP0 UMOV UR5, UR6 ;  /* 0x0000000600058c82 */ /* 0x000fe40008000000 */
[----:B------:R-:W-:-:S12]  /*1760*/  UIMAD UR29, UR5, UR26, UR29 ;  /* 0x0000001a051d72a4 */ /* 0x000fd8000f8e021d */
.L_x_19:
[----:B------:R-:W-:Y:S02]  /*1770*/  UISETP.NE.AND UP1, UPT, UR30, 0x1, UPT ;  /* 0x000000011e00788c */ /* 0x000fe4000bf25270 */
[----:B------:R-:W-:Y:S02]  /*1780*/  ULOP3.LUT UR24, UR24, 0xffff, URZ, 0xc0, !UPT ;  /* 0x0000ffff18187892 */ /* 0x000fe4000f8ec0ff */
[----:B------:R-:W-:Y:S02]  /*1790*/  ULOP3.LUT UR21, UR25, 0xffff, URZ, 0xc0, !UPT ;  /* 0x0000ffff19157892 */ /* 0x000fe4000f8ec0ff */
[----:B------:R-:W-:Y:S02]  /*17a0*/  UISETP.NE.AND UP0, UPT, UR22, 0x2, UPT ;  /* 0x000000021600788c */ /* 0x000fe4000bf05270 */
[----:B------:R-:W-:Y:S02]  /*17b0*/  ULOP3.LUT UR28, UR28, 0x400, URZ, 0xc0, !UPT ;  /* 0x000004001c1c7892 */ /* 0x000fe4000f8ec0ff */
[----:B------:R-:W-:-:S02]  /*17c0*/  ULOP3.LUT UR27, UR27, 0x600, URZ, 0xc0, !UPT ;  /* 0x000006001b1b7892 */ /* 0x000fc4000f8ec0ff */
[----:B------:R-:W-:Y:S02]  /*17d0*/  USHF.L.U32 UR24, UR35, UR24, URZ ;  /* 0x0000001823187299 */ /* 0x000fe400080006ff */
[----:B------:R-:W-:Y:S01]  /*17e0*/  USHF.L.U32 UR21, UR31, UR21, URZ ;  /* 0x000000151f157299 */ /* 0x000fe200080006ff */
[----:B------:R-:W-:Y:S11]  /*17f0*/  BRA.U UP1, `(.L_x_20) ;  /* 0x0000000101447547 */ /* 0x000ff6000b800000 */
[----:B------:R-:W2:Y:S01]  /*1800*/  LDCU.128 UR8, c[0x0][0xb10] ;  /* 0x00016200ff0877ac */ /* 0x000ea20008000c00 */
[----:B------:R-:W3:Y:S01]  /*1810*/  LDCU UR12, c[0x0][0xb0c] ;  /* 0x00016180ff0c77ac */ /* 0x000ee20008000800 */
[----:B------:R-:W4:Y:S01]  /*1820*/  LDCU UR13, c[0x0][0xb20] ;  /* 0x00016400ff0d77ac */ /* 0x000f220008000800 */
[----:B--2---:R-:W-:Y:S02]  /*1830*/  UIMAD.WIDE.U32 UR6, UR29, UR8, URZ ;  /* 0x000000081d0672a5 */ /* 0x004fe4000f8e00ff */
[----:B------:R-:W-:Y:S02]  /*1840*/  UIMAD.WIDE.U32 UR4, UR32, UR11, URZ ;  /* 0x0000000b200472a5 */ /* 0x000fe4000f8e00ff */
[----:B---3--:R-:W-:Y:S02]  /*1850*/  UISETP.NE.AND UP2, UPT, UR12, 0x1, UPT ;  /* 0x000000010c00788c */ /* 0x008fe4000bf45270 */
[----:B------:R-:W-:Y:S01]  /*1860*/  UISETP.NE.AND UP1, UPT, UR10, 0x1, UPT ;  /* 0x000000010a00788c */ /* 0x000fe2000bf25270 */
[----:B------:R-:W-:-:S02]  /*1870*/  UMOV UR6, UR7 ;  /* 0x0000000700067c82 */ /* 0x000fc40008000000 */
[----:B------:R-:W-:Y:S01]  /*1880*/  UMOV UR4, UR5 ;  /* 0x0000000500047c82 */ /* 0x000fe20008000000 */
[----:B------:R-:W-:Y:S02]  /*1890*/  USHF.R.U32.HI UR9, URZ, UR9, UR6 ;  /* 0x00000009ff097299 */ /* 0x000fe40008011606 */
[----:B----4-:R-:W-:Y:S02]  /*18a0*/  USHF.R.U32.HI UR4, URZ, UR13, UR4 ;  /* 0x0000000dff047299 */ /* 0x010fe40008011604 */
[----:B------:R-:W-:Y:S02]  /*18b0*/  USEL UR5, UR29, UR9, !UP2 ;  /* 0x000000091d057287 */ /* 0x000fe4000d000000 */
[----:B------:R-:W-:-:S04]  /*18c0*/  USEL UR4, UR32, UR4, !UP1 ;  /* 0x0000000420047287 */ /* 0x000fc8000c800000 */
[----:B------:R-:W-:Y:S02]  /*18d0*/  UIADD3 UR6, UPT, UPT, UR5, -UR4, URZ ;  /* 0x8000000405067290 */ /* 0x000fe4000fffe0ff */
[----:B------:R-:W-:Y:S02]  /*18e0*/  UIADD3 UR4, UPT, UPT, -UR5, UR4, URZ ;  /* 0x0000000405047290 */ /* 0x000fe4000fffe1ff */
[----:B------:R-:W-:Y:S02]  /*18f0*/  UIMAD UR32, UR6, UR10, UR32 ;  /* 0x0000000a062072a4 */ /* 0x000fe4000f8e0220 */
[----:B------:R-:W-:-:S12]  /*1900*/  UIMAD UR29, UR4, UR12, UR29 ;  /* 0x0000000c041d72a4 */ /* 0x000fd8000f8e021d */
.L_x_20:
[----:B------:R-:W-:Y:S05]  /*1910*/  BRA.U !UP6, `(.L_x_21) ;  /* 0x000000010e0c7547 */ /* 0x000fea000b800000 */
[----:B------:R-:W-:Y:S01]  /*1920*/  UCGABAR_WAIT ;  /* 0x0000000000007dc7 */ /* 0x000fe20008000000 */
[----:B------:R-:W-:Y:S01]  /*1930*/  CCTL.IVALL ;  /* 0x00000000ff00798f */ /* 0x000fe20002000000 */
[----:B------:R-:W-:Y:S05]  /*1940*/  BRA `(.L_x_22) ;  /* 0x0000000000047947 */ /* 0x000fea0003800000 */
.L_x_21:
[----:B------:R-:W-:Y:S06]  /*1950*/  BAR.SYNC.DEFER_BLOCKING 0x0 ;  /* 0x0000000000007b1d */ /* 0x000fec0000010000 */
.L_x_22:
[----:B------:R-:W-:Y:S05]  /*1960*/  BRA.U UP0, `(.L_x_23) ;  /* 0x00000019000c7547 */ /* 0x000fea000b800000 */
[----:B------:R-:W2:Y:S01]  /*1970*/  LDCU UR6, c[0x0][0x38c] ;  /* 0x00007180ff0677ac */ /* 0x000ea20008000800 */
[----:B------:R-:W-:Y:S01]  /*1980*/  PLOP3.LUT P1, PT, PT, PT, UP4, 0x80, 0x8 ;  /* 0x000000000008781c */ /* 0x000fe20003f2f048 */
[----:B------:R-:W-:Y:S01]  /*1990*/  IMAD.MOV.U32 R12, RZ, RZ, 0x1 ;  /* 0x00000001ff0c7424 */ /* 0x000fe200078e00ff */
[----:B------:R-:W-:Y:S01]  /*19a0*/  ISETP.EQ.OR P2, PT, R0, RZ, P3 ;  /* 0x000000ff0000720c */ /* 0x000fe20001f42670 */
[----:B------:R-:W-:Y:S01]  /*19b0*/  UISETP.NE.AND UP1, UPT, UR22, URZ, UPT ;  /* 0x000000ff1600728c */ /* 0x000fe2000bf25270 */
[----:B------:R-:W-:Y:S02]  /*19c0*/  PLOP3.LUT P1, PT, P1, PT, PT, 0x8, 0x80 ;  /* 0x000000000080781c */ /* 0x000fe40000f2e170 */
[----:B------:R-:W-:Y:S01]  /*19d0*/  CS2R R10, SRZ ;  /* 0x00000000000a7805 */ /* 0x000fe2000001ff00 */
[----:B------:R-:W-:Y:S01]  /*19e0*/  IMAD.MOV.U32 R9, RZ, RZ, RZ ;  /* 0x000000ffff097224 */ /* 0x000fe200078e00ff */
[----:B------:R-:W3:Y:S01]  /*19f0*/  LDCU UR41, c[0x0][0x370] ;  /* 0x00006e00ff2977ac */ /* 0x000ee20008000800 */
[----:B------:R-:W-:Y:S01]  /*1a00*/  IMAD.MOV.U32 R8, RZ, RZ, 0x1 ;  /* 0x00000001ff087424 */ /* 0x000fe200078e00ff */
[----:B------:R-:W4:Y:S01]  /*1a10*/  LDCU.64 UR30, c[0x0][0x348] ;  /* 0x00006900ff1e77ac */ /* 0x000f220008000a00 */
[----:B------:R-:W1:Y:S01]  /*1a20*/  LDCU UR39, c[0x0][0x374] ;  /* 0x00006e80ff2777ac */ /* 0x000e620008000800 */
[----:B--2---:R-:W-:-:S02]  /*1a30*/  UIADD3 UR5, UPT, UPT, UR6, 0x1f, URZ ;  /* 0x0000001f06057890 */ /* 0x004fc4000fffe0ff */
[----:B------:R-:W-:Y:S02]  /*1a40*/  UIADD3 UR47, UPT, UPT, UR6, 0x3e, URZ ;  /* 0x0000003e062f7890 */ /* 0x000fe4000fffe0ff */
[----:B------:R-:W-:Y:S02]  /*1a50*/  USHF.R.S32.HI UR4, URZ, 0x1f, UR5 ;  /* 0x0000001fff047899 */ /* 0x000fe40008011405 */
[----:B------:R-:W-:Y:S02]  /*1a60*/  USEL UR26, UR33, 0x2, UP1 ;  /* 0x00000002211a7887 */ /* 0x000fe40008800000 */
[----:B------:R-:W-:Y:S02]  /*1a70*/  ULEA.HI UR4, UR4, UR5, URZ, 0x5 ;  /* 0x0000000504047291 */ /* 0x000fe4000f8f28ff */
[----:B------:R-:W-:Y:S02]  /*1a80*/  USHF.L.U32 UR5, UR34, 0x5, URZ ;  /* 0x0000000522057899 */ /* 0x000fe400080006ff */
[----:B------:R-:W-:-:S02]  /*1a90*/  USHF.R.S32.HI UR43, URZ, 0x5, UR4 ;  /* 0x00000005ff2b7899 */ /* 0x000fc40008011404 */
[----:B------:R-:W-:Y:S02]  /*1aa0*/  UIADD3 UR4, UPT, UPT, UR6, -0x1, URZ ;  /* 0xffffffff06047890 */ /* 0x000fe4000fffe0ff */
[----:B------:R-:W-:Y:S02]  /*1ab0*/  UISETP.LT.U32.AND UP0, UPT, UR43, 0xc, UPT ;  /* 0x0000000c2b00788c */ /* 0x000fe4000bf01070 */
[----:B------:R-:W-:Y:S02]  /*1ac0*/  UISETP.GE.U32.AND UP2, UPT, UR4, -0x3f, UPT ;  /* 0xffffffc10400788c */ /* 0x000fe4000bf46070 */
[----:B------:R-:W-:Y:S02]  /*1ad0*/  USEL UR42, UR43, 0xc, UP0 ;  /* 0x0000000c2b2a7887 */ /* 0x000fe40008000000 */
[----:B------:R-:W-:Y:S02]  /*1ae0*/  ULOP3.LUT UR44, UR5, 0x20, URZ, 0xe2, !UPT ;  /* 0x00000020052c7892 */ /* 0x000fe4000f8ee2ff */
[----:B------:R-:W-:-:S02]  /*1af0*/  UIADD3 UR25, UPT, UPT, UR42, -0x1, URZ ;  /* 0xffffffff2a197890 */ /* 0x000fc4000fffe0ff */
[----:B------:R-:W-:Y:S01]  /*1b00*/  UIADD3 UR45, UPT, UPT, UR43, -UR42, URZ ;  /* 0x8000002a2b2d7290 */ /* 0x000fe2000fffe0ff */
[----:B------:R-:W-:Y:S02]  /*1b10*/  UMOV UR5, URZ ;  /* 0x000000ff00057c82 */ /* 0x000fe40008000000 */
[----:B------:R-:W-:-:S04]  /*1b20*/  @UP2 UIADD3 UR25, UPT, UPT, UR42, URZ, URZ ;  /* 0x000000ff2a192290 */ /* 0x000fc8000fffe0ff */
[----:B-1-34-:R-:W-:-:S12]  /*1b30*/  UIADD3 UR25, UPT, UPT, UR25, 0x1, URZ ;  /* 0x0000000119197890 */ /* 0x01afd8000fffe0ff */
.L_x_43:
[----:B------:R-:W-:Y:S01]  /*1b40*/  UISETP.NE.AND UP0, UPT, UR54, URZ, UPT ;  /* 0x000000ff3600728c */ /* 0x000fe2000bf05270 */
[----:B------:R-:W1:Y:S08]  /*1b50*/  S2UR UR54, SR_CgaCtaId ;  /* 0x00000000003679c3 */ /* 0x000e700000008800 */
[----:B------:R-:W-:Y:S05]  /*1b60*/  BRA.U UP0, `(.L_x_24) ;  /* 0x0000000100347547 */ /* 0x000fea000b800000 */
[----:B------:R-:W2:Y:S01]  /*1b70*/  S2R R0, SR_CgaCtaId ;  /* 0x0000000000007919 */ /* 0x000ea20000008800 */
[----:B------:R-:W-:-:S04]  /*1b80*/  MOV R2, 0x400 ;  /* 0x0000040000027802 */ /* 0x000fc80000000f00 */
[----:B--2---:R-:W-:Y:S02]  /*1b90*/  LEA R0, R0, R2, 0x18 ;  /* 0x0000000200007211 */ /* 0x004fe400078ec0ff */
[----:B------:R-:W-:-:S03]  /*1ba0*/  SHF.L.U32 R2, R8, 0x1f, RZ ;  /* 0x0000001f08027819 */ /* 0x000fc600000006ff */
[----:B------:R-:W-:-:S04]  /*1bb0*/  IMAD R0, R9, 0x8, R0 ;  /* 0x0000000809007824 */ /* 0x000fc800078e0200 */
[----:B------:R-:W2:Y:S02]  /*1bc0*/  SYNCS.PHASECHK.TRANS64.TRYWAIT P0, [R0+URZ+0x170], R2 ;  /* 0x00017002000075a7 */ /* 0x000ea400080011ff */
[----:B--2---:R-:W-:Y:S05]  /*1bd0*/  @!P0 BRA `(.L_x_25) ;  /* 0x00000064000c8947 */ /* 0x004fea0003800000 */
.L_x_131:
[----:B------:R-:W-:Y:S01]  /*1be0*/  VIADD R9, R9, 0x1 ;  /* 0x0000000109097836 */ /* 0x000fe20000000000 */
[----:B------:R2:W-:Y:S04]  /*1bf0*/  SYNCS.ARRIVE.TRANS64.A1T0 RZ, [R0+URZ+0x160], RZ ;  /* 0x000160ff00ff79a7 */ /* 0x0005e800081000ff */
[----:B------:R-:W-:-:S04]  /*1c00*/  ISETP.NE.AND P0, PT, R9, 0x2, PT ;  /* 0x000000020900780c */ /* 0x000fc80003f05270 */
[----:B------:R-:W-:Y:S02]  /*1c10*/  SEL R9, R9, RZ, P0 ;  /* 0x000000ff09097207 */ /* 0x000fe40000000000 */
[----:B--2---:R-:W-:-:S04]  /*1c20*/  SEL R0, RZ, 0x1, P0 ;  /* 0x00000001ff007807 */ /* 0x004fc80000000000 */
[----:B------:R-:W-:-:S07]  /*1c30*/  LOP3.LUT R8, R8, R0, RZ, 0x3c, !PT ;  /* 0x0000000008087212 */ /* 0x000fce00078e3cff */
.L_x_24:
[----:B------:R-:W-:Y:S01]  /*1c40*/  UMOV UR6, 0x400 ;  /* 0x0000040000067882 */ /* 0x000fe20000000000 */
[----:B------:R-:W-:Y:S01]  /*1c50*/  SHF.L.U32 R0, R12, 0x1f, RZ ;  /* 0x0000001f0c007819 */ /* 0x000fe200000006ff */
[----:B-1----:R-:W-:Y:S02]  /*1c60*/  ULEA UR6, UR54, UR6, 0x18 ;  /* 0x0000000636067291 */ /* 0x002fe4000f8ec0ff */
[----:B------:R-:W-:Y:S02]  /*1c70*/  UISETP.GE.U32.AND UP0, UPT, UR47, 0x3f, UPT ;  /* 0x0000003f2f00788c */ /* 0x000fe4000bf06070 */
[----:B------:R-:W-:Y:S02]  /*1c80*/  ULEA UR4, UR5, UR6, 0x3 ;  /* 0x0000000605047291 */ /* 0x000fe4000f8e18ff */
[----:B------:R-:W-:Y:S02]  /*1c90*/  ULEA UR11, UR32, UR46, 0x2 ;  /* 0x0000002e200b7291 */ /* 0x000fe4000f8e10ff */
[----:B------:R-:W-:-:S02]  /*1ca0*/  ULEA UR35, UR29, UR44, 0x6 ;  /* 0x0000002c1d237291 */ /* 0x000fc4000f8e30ff */
[----:B------:R-:W-:Y:S01]  /*1cb0*/  USHF.L.U32 UR11, UR11, 0x4, URZ ;  /* 0x000000040b0b7899 */ /* 0x000fe200080006ff */
[----:B------:R-:W-:Y:S02]  /*1cc0*/  UMOV UR13, URZ ;  /* 0x000000ff000d7c82 */ /* 0x000fe40008000000 */
[----:B------:R1:W2:Y:S01]  /*1cd0*/  SYNCS.PHASECHK.TRANS64.TRYWAIT P0, [UR4+0x60], R0 ;  /* 0x00006000ff0075a7 */ /* 0x0002a20008001104 */
[----:B------:R-:W-:Y:S08]  /*1ce0*/  BRA.U !UP0, `(.L_x_26) ;  /* 0x0000000108cc7547 */ /* 0x000ff0000b800000 */
[----:B------:R-:W-:Y:S01]  /*1cf0*/  UMOV UR7, URZ ;  /* 0x000000ff00077c82 */ /* 0x000fe20008000000 */
[----:B------:R-:W-:-:S05]  /*1d00*/  UMOV UR4, UR5 ;  /* 0x0000000500047c82 */ /* 0x000fca0008000000 */
.L_x_32:
[----:B------:R-:W-:Y:S01]  /*1d10*/  ULEA UR33, UR4, UR6, 0x3 ;  /* 0x0000000604217291 */ /* 0x000fe2000f8e18ff */
[----:B------:R-:W-:Y:S01]  /*1d20*/  @!P3 MOV R2, 0x4000 ;  /* 0x000040000002b802 */ /* 0x000fe20000000f00 */
[----:B--2-4-:R-:W-:Y:S10]  /*1d30*/  @P0 BRA `(.L_x_27) ;  /* 0x00000000000c0947 */ /* 0x014ff40003800000 */
[----:B------:R-:W-:-:S04]  /*1d40*/  SHF.L.U32 R3, R12, 0x1f, RZ ;  /* 0x0000001f0c037819 */ /* 0x000fc800000006ff */
[----:B------:R-:W2:Y:S02]  /*1d50*/  SYNCS.PHASECHK.TRANS64.TRYWAIT P0, [UR33+0x60], R3 ;  /* 0x00006003ff0075a7 */ /* 0x000ea40008001121 */
[----:B--2---:R-:W-:Y:S05]  /*1d60*/  @!P0 BRA `(.L_x_28) ;  /* 0x0000006000bc8947 */ /* 0x004fea0003800000 */
.L_x_27:
[----:B------:R2:W-:Y:S01]  /*1d70*/  @!P3 SYNCS.ARRIVE.TRANS64 RZ, [UR33], R2 ;  /* 0x00000002ffffb9a7 */ /* 0x0005e20008000021 */
[----:B------:R-:W-:-:S04]  /*1d80*/  ULOP3.LUT UR5, UR26, 0x2, URZ, 0xfc, !UPT ;  /* 0x000000021a057892 */ /* 0x000fc8000f8efcff */
[----:B------:R-:W-:-:S09]  /*1d90*/  UISETP.NE.AND UP0, UPT, UR5, 0x2, UPT ;  /* 0x000000020500788c */ /* 0x000fd2000bf05270 */
[----:B------:R-:W-:Y:S05]  /*1da0*/  BRA.U UP0, `(.L_x_29) ;  /* 0x0000000100047547 */ /* 0x000fea000b800000 */
[----:B------:R-:W-:Y:S05]  /*1db0*/  BPT.TRAP 0x1 ;  /* 0x000000040000795c */ /* 0x000fea0000300000 */
.L_x_29:
[----:B------:R-:W-:Y:S04]  /*1dc0*/  BSSY.RECONVERGENT B0, `(.L_x_30) ;  /* 0x0000003000007945 */ /* 0x000fe80003800200 */
[----:B------:R-:W-:Y:S05]  /*1dd0*/  @P2 BRA `(.L_x_31) ;  /* 0x0000000000042947 */ /* 0x000fea0003800000 */
[----:B------:R-:W-:Y:S05]  /*1de0*/  BPT.TRAP 0x1 ;  /* 0x000000040000795c */ /* 0x000fea0000300000 */
.L_x_31:
[----:B------:R-:W-:Y:S05]  /*1df0*/  BSYNC.RECONVERGENT B0 ;  /* 0x0000000000007941 */ /* 0x000fea0003800200 */
.L_x_30:
[----:B------:R-:W-:Y:S02]  /*1e00*/  UIADD3 UR5, UPT, UPT, UR4, 0x1, URZ ;  /* 0x0000000104057890 */ /* 0x000fe4000fffe0ff */
[----:B------:R-:W-:Y:S02]  /*1e10*/  USHF.L.U32 UR4, UR4, 0xb, URZ ;  /* 0x0000000b04047899 */ /* 0x000fe400080006ff */
[----:B------:R-:W-:Y:S02]  /*1e20*/  UISETP.NE.AND UP0, UPT, UR5, 0xc, UPT ;  /* 0x0000000c0500788c */ /* 0x000fe4000bf05270 */
[----:B------:R-:W-:Y:S02]  /*1e30*/  ULOP3.LUT UR32, UR28, UR4, URZ, 0xfc, !UPT ;  /* 0x000000041c207292 */ /* 0x000fe4000f8efcff */
[----:B------:R-:W-:Y:S02]  /*1e40*/  USEL UR9, URZ, 0x1, UP0 ;  /* 0x00000001ff097887 */ /* 0x000fe40008000000 */
[----:B------:R-:W-:-:S02]  /*1e50*/  USEL UR5, UR5, URZ, UP0 ;  /* 0x000000ff05057287 */ /* 0x000fc40008000000 */
[----:B------:R-:W-:Y:S02]  /*1e60*/  UIADD3 UR14, UP0, UPT, UR30, 0x180, URZ ;  /* 0x000001801e0e7890 */ /* 0x000fe4000ff1e0ff */
[----:B------:R-:W-:Y:S01]  /*1e70*/  ULEA UR8, UR5, UR6, 0x3 ;  /* 0x0000000605087291 */ /* 0x000fe2000f8e18ff */
[----:B------:R-:W-:Y:S01]  /*1e80*/  LOP3.LUT R12, R12, UR9, RZ, 0x3c, !PT ;  /* 0x000000090c0c7c12 */ /* 0x000fe2000f8e3cff */
[----:B------:R-:W-:Y:S02]  /*1e90*/  ULOP3.LUT UR4, UR27, UR4, URZ, 0xfc, !UPT ;  /* 0x000000041b047292 */ /* 0x000fe4000f8efcff */
[----:B------:R-:W-:Y:S01]  /*1ea0*/  USHF.L.U32 UR34, UR7, 0x5, URZ ;  /* 0x0000000507227899 */ /* 0x000fe200080006ff */
[----:B-1----:R-:W-:Y:S01]  /*1eb0*/  SHF.L.U32 R0, R12, 0x1f, RZ ;  /* 0x0000001f0c007819 */ /* 0x002fe200000006ff */
[----:B------:R-:W-:Y:S02]  /*1ec0*/  UIADD3 UR7, UPT, UPT, UR7, 0x1, URZ ;  /* 0x0000000107077890 */ /* 0x000fe4000fffe0ff */
[----:B------:R-:W-:Y:S01]  /*1ed0*/  UIADD3 UR16, UP1, UPT, UR30, 0x80, URZ ;  /* 0x000000801e107890 */ /* 0x000fe2000ff3e0ff */
[----:B------:R3:W4:Y:S01]  /*1ee0*/  SYNCS.PHASECHK.TRANS64.TRYWAIT P0, [UR8+0x60], R0 ;  /* 0x00006000ff0075a7 */ /* 0x0007220008001108 */
[----:B------:R-:W-:-:S02]  /*1ef0*/  ULEA UR32, UR32, UR6, 0x2 ;  /* 0x0000000620207291 */ /* 0x000fc4000f8e10ff */
[----:B------:R-:W-:Y:S02]  /*1f00*/  ULEA UR4, UR4, UR6, 0x2 ;  /* 0x0000000604047291 */ /* 0x000fe4000f8e10ff */
[----:B------:R-:W-:Y:S02]  /*1f10*/  UIADD3.X UR15, UPT, UPT, URZ, UR31, URZ, UP0, !UPT ;  /* 0x0000001fff0f7290 */ /* 0x000fe400087fe4ff */
[----:B------:R-:W-:Y:S02]  /*1f20*/  UISETP.NE.AND UP0, UPT, UR7, UR25, UPT ;  /* 0x000000190700728c */ /* 0x000fe4000bf05270 */
[----:B------:R-:W-:Y:S02]  /*1f30*/  UIADD3.X UR17, UPT, UPT, URZ, UR31, URZ, UP1, !UPT ;  /* 0x0000001fff117290 */ /* 0x000fe40008ffe4ff */
[----:B------:R-:W-:Y:S02]  /*1f40*/  UIADD3 UR32, UPT, UPT, UR32, 0x6800, URZ ;  /* 0x0000680020207890 */ /* 0x000fe4000fffe0ff */
[----:B------:R-:W-:-:S02]  /*1f50*/  UIADD3 UR8, UPT, UPT, UR4, 0x1e800, URZ ;  /* 0x0001e80004087890 */ /* 0x000fc4000fffe0ff */
[----:B------:R-:W-:Y:S02]  /*1f60*/  UPRMT UR13, URZ, 0x5410, UR24 ;  /* 0x00005410ff0d7896 */ /* 0x000fe40008000018 */
[----:B------:R-:W-:Y:S01]  /*1f70*/  UPRMT UR4, URZ, 0x5410, UR21 ;  /* 0x00005410ff047896 */ /* 0x000fe20008000015 */
[----:B------:R-:W-:Y:S01]  /*1f80*/  UMOV UR18, 0x0 ;  /* 0x0000000000127882 */ /* 0x000fe20000000000 */
[----:B------:R-:W-:Y:S01]  /*1f90*/  UMOV UR19, 0x10000000 ;  /* 0x1000000000137882 */ /* 0x000fe20000000000 */
[----:B------:R-:W-:Y:S01]  /*1fa0*/  UMOV UR12, UR36 ;  /* 0x00000024000c7c82 */ /* 0x000fe20008000000 */
[----:B------:R-:W-:Y:S01]  /*1fb0*/  UMOV UR9, UR33 ;  /* 0x0000002100097c82 */ /* 0x000fe20008000000 */
[----:B------:R-:W-:Y:S02]  /*1fc0*/  UMOV UR10, UR34 ;  /* 0x00000022000a7c82 */ /* 0x000fe40008000000 */
[----:B------:R1:W-:Y:S02]  /*1fd0*/  UTMALDG.3D.MULTICAST [UR32], [UR16], UR13, desc[UR18] ;  /* 0x00001220100073b4 */ /* 0x0003e4000801180d */
[----:B------:R2:W-:Y:S01]  /*1fe0*/  UTMALDG.3D.MULTICAST [UR8], [UR14], UR4, desc[UR18] ;  /* 0x000012080e0073b4 */ /* 0x0005e20008011804 */
[----:B-1----:R-:W-:Y:S01]  /*1ff0*/  UMOV UR13, UR25 ;  /* 0x00000019000d7c82 */ /* 0x002fe20008000000 */
[----:B--2---:R-:W-:Y:S01]  /*2000*/  UMOV UR4, UR5 ;  /* 0x0000000500047c82 */ /* 0x004fe20008000000 */
[----:B---3--:R-:W-:Y:S05]  /*2010*/  BRA.U UP0, `(.L_x_32) ;  /* 0xfffffffd003c7547 */ /* 0x008fea000b83ffff */
.L_x_26:
[----:B------:R-:W-:Y:S01]  /*2020*/  ULEA UR4, UR5, UR6, 0x3 ;  /* 0x0000000605047291 */ /* 0x000fe2000f8e18ff */
[----:B-1----:R-:W-:Y:S01]  /*2030*/  SHF.L.U32 R0, R12, 0x1f, RZ ;  /* 0x0000001f0c007819 */ /* 0x002fe200000006ff */
[----:B------:R-:W-:Y:S01]  /*2040*/  @!P1 SYNCS.ARRIVE.TRANS64.A1T0 RZ, [UR6+0xf8], RZ ;  /* 0x0000f8ffffff99a7 */ /* 0x000fe20008100006 */
[----:B------:R-:W-:-:S06]  /*2050*/  UISETP.GT.AND UP0, UPT, UR43, UR42, UPT ;  /* 0x0000002a2b00728c */ /* 0x000fcc000bf04270 */
[----:B--2-4-:R1:W2:Y:S03]  /*2060*/  SYNCS.PHASECHK.TRANS64.TRYWAIT P0, [UR4+0x60], R0 ;  /* 0x00006000ff0075a7 */ /* 0x0142a60008001104 */
[----:B------:R-:W-:Y:S05]  /*2070*/  BRA.U !UP0, `(.L_x_33) ;  /* 0x0000000108d07547 */ /* 0x000fea000b800000 */
[----:B------:R-:W-:Y:S01]  /*2080*/  UIADD3 UR29, UPT, UPT, UR45, UR13, URZ ;  /* 0x0000000d2d1d7290 */ /* 0x000fe2000fffe0ff */
[----:B------:R-:W-:-:S11]  /*2090*/  UMOV UR4, UR5 ;  /* 0x0000000500047c82 */ /* 0x000fd60008000000 */
.L_x_39:
[----:B------:R-:W-:Y:S01]  /*20a0*/  ULEA UR17, UR4, UR6, 0x3 ;  /* 0x0000000604117291 */ /* 0x000fe2000f8e18ff */
[----:B--2---:R-:W-:Y:S01]  /*20b0*/  @!P3 MOV R2, 0x4000 ;  /* 0x000040000002b802 */ /* 0x004fe20000000f00 */
[----:B--2-4-:R-:W-:Y:S10]  /*20c0*/  @P0 BRA `(.L_x_34) ;  /* 0x00000000000c0947 */ /* 0x014ff40003800000 */
[----:B------:R-:W-:-:S04]  /*20d0*/  SHF.L.U32 R3, R12, 0x1f, RZ ;  /* 0x0000001f0c037819 */ /* 0x000fc800000006ff */
[----:B------:R-:W2:Y:S02]  /*20e0*/  SYNCS.PHASECHK.TRANS64.TRYWAIT P0, [UR17+0x60], R3 ;  /* 0x00006003ff0075a7 */ /* 0x000ea40008001111 */
[----:B--2---:R-:W-:Y:S05]  /*20f0*/  @!P0 BRA `(.L_x_35) ;  /* 0x0000005c00f08947 */ /* 0x004fea0003800000 */
.L_x_34:
[----:B------:R2:W-:Y:S01]  /*2100*/  @!P3 SYNCS.ARRIVE.TRANS64 RZ, [UR17], R2 ;  /* 0x00000002ffffb9a7 */ /* 0x0005e20008000011 */
[----:B------:R-:W-:-:S04]  /*2110*/  ULOP3.LUT UR5, UR26, 0x2, URZ, 0xfc, !UPT ;  /* 0x000000021a057892 */ /* 0x000fc8000f8efcff */
[----:B------:R-:W-:-:S09]  /*2120*/  UISETP.NE.AND UP0, UPT, UR5, 0x2, UPT ;  /* 0x000000020500788c */ /* 0x000fd2000bf05270 */
[----:B------:R-:W-:Y:S05]  /*2130*/  BRA.U UP0, `(.L_x_36) ;  /* 0x0000000100047547 */ /* 0x000fea000b800000 */
[----:B------:R-:W-:Y:S05]  /*2140*/  BPT.TRAP 0x1 ;  /* 0x000000040000795c */ /* 0x000fea0000300000 */
.L_x_36:
[----:B------:R-:W-:Y:S04]  /*2150*/  BSSY.RECONVERGENT B0, `(.L_x_37) ;  /* 0x0000003000007945 */ /* 0x000fe80003800200 */
[----:B------:R-:W-:Y:S05]  /*2160*/  @P2 BRA `(.L_x_38) ;  /* 0x0000000000042947 */ /* 0x000fea0003800000 */
[----:B------:R-:W-:Y:S05]  /*2170*/  BPT.TRAP 0x1 ;  /* 0x000000040000795c */ /* 0x000fea0000300000 */
.L_x_38:
[----:B------:R-:W-:Y:S05]  /*2180*/  BSYNC.RECONVERGENT B0 ;  /* 0x0000000000007941 */ /* 0x000fea0003800200 */
.L_x_37:
[----:B------:R-:W-:Y:S02]  /*2190*/  UIADD3 UR5, UPT, UPT, UR4, 0x1, URZ ;  /* 0x0000000104057890 */ /* 0x000fe4000fffe0ff */
[----:B------:R-:W-:Y:S02]  /*21a0*/  USHF.L.U32 UR4, UR4, 0xb, URZ ;  /* 0x0000000b04047899 */ /* 0x000fe400080006ff */
[----:B------:R-:W-:Y:S02]  /*21b0*/  UISETP.NE.AND UP0, UPT, UR5, 0xc, UPT ;  /* 0x0000000c0500788c */ /* 0x000fe4000bf05270 */
[----:B------:R-:W-:Y:S02]  /*21c0*/  USHF.L.U32 UR18, UR13, 0x5, URZ ;  /* 0x000000050d127899 */ /* 0x000fe400080006ff */
[----:B------:R-:W-:Y:S02]  /*21d0*/  USEL UR8, URZ, 0x1, UP0 ;  /* 0x00000001ff087887 */ /* 0x000fe40008000000 */
[----:B------:R-:W-:-:S02]  /*21e0*/  USEL UR5, UR5, URZ, UP0 ;  /* 0x000000ff05057287 */ /* 0x000fc40008000000 */
[----:B------:R-:W-:Y:S02]  /*21f0*/  UIADD3 UR22, UP0, UPT, UR30, 0x180, URZ ;  /* 0x000001801e167890 */ /* 0x000fe4000ff1e0ff */
[----:B------:R-:W-:Y:S01]  /*2200*/  ULEA UR7, UR5, UR6, 0x3 ;  /* 0x0000000605077291 */ /* 0x000fe2000f8e18ff */
[----:B------:R-:W-:Y:S01]  /*2210*/  LOP3.LUT R12, R12, UR8, RZ, 0x3c, !PT ;  /* 0x000000080c0c7c12 */ /* 0x000fe2000f8e3cff */
[----:B------:R-:W-:Y:S02]  /*2220*/  ULOP3.LUT UR8, UR27, UR4, URZ, 0xfc, !UPT ;  /* 0x000000041b087292 */ /* 0x000fe4000f8efcff */
[----:B------:R-:W-:Y:S01]  /*2230*/  UIADD3 UR13, UPT, UPT, UR13, 0x1, URZ ;  /* 0x000000010d0d7890 */ /* 0x000fe2000fffe0ff */
[----:B-1----:R-:W-:Y:S01]  /*2240*/  SHF.L.U32 R0, R12, 0x1f, RZ ;  /* 0x0000001f0c007819 */ /* 0x002fe200000006ff */
[----:B------:R-:W-:Y:S02]  /*2250*/  UIADD3 UR14, UP1, UPT, UR30, 0x80, URZ ;  /* 0x000000801e0e7890 */ /* 0x000fe4000ff3e0ff */
[----:B------:R-:W-:Y:S01]  /*2260*/  UIADD3.X UR23, UPT, UPT, URZ, UR31, URZ, UP0, !UPT ;  /* 0x0000001fff177290 */ /* 0x000fe200087fe4ff */
[----:B------:R3:W4:Y:S01]  /*2270*/  SYNCS.PHASECHK.TRANS64.TRYWAIT P0, [UR7+0x60], R0 ;  /* 0x00006000ff0075a7 */ /* 0x0007220008001107 */
[----:B------:R-:W-:-:S02]  /*2280*/  ULOP3.LUT UR7, UR28, UR4, URZ, 0xfc, !UPT ;  /* 0x000000041c077292 */ /* 0x000fc4000f8efcff */
[----:B------:R-:W-:Y:S02]  /*2290*/  ULEA UR8, UR8, UR6, 0x2 ;  /* 0x0000000608087291 */ /* 0x000fe4000f8e10ff */
[----:B------:R-:W-:Y:S02]  /*22a0*/  ULEA UR7, UR7, UR6, 0x2 ;  /* 0x0000000607077291 */ /* 0x000fe4000f8e10ff */
[----:B------:R-:W-:Y:S02]  /*22b0*/  UISETP.NE.AND UP0, UPT, UR13, UR29, UPT ;  /* 0x0000001d0d00728c */ /* 0x000fe4000bf05270 */
[----:B------:R-:W-:Y:S02]  /*22c0*/  UIADD3 UR16, UPT, UPT, UR7, 0x6800, URZ ;  /* 0x0000680007107890 */ /* 0x000fe4000fffe0ff */
[----:B------:R-:W-:Y:S02]  /*22d0*/  UIADD3.X UR15, UPT, UPT, URZ, UR31, URZ, UP1, !UPT ;  /* 0x0000001fff0f7290 */ /* 0x000fe40008ffe4ff */
[----:B------:R-:W-:-:S02]  /*22e0*/  UPRMT UR7, URZ, 0x5410, UR24 ;  /* 0x00005410ff077896 */ /* 0x000fc40008000018 */
[----:B------:R-:W-:Y:S02]  /*22f0*/  UIADD3 UR8, UPT, UPT, UR8, 0x1e800, URZ ;  /* 0x0001e80008087890 */ /* 0x000fe4000fffe0ff */
[----:B------:R-:W-:Y:S01]  /*2300*/  UPRMT UR4, URZ, 0x5410, UR21 ;  /* 0x00005410ff047896 */ /* 0x000fe20008000015 */
[----:B------:R-:W-:Y:S01]  /*2310*/  UMOV UR32, 0x0 ;  /* 0x0000000000207882 */ /* 0x000fe20000000000 */
[----:B------:R-:W-:Y:S01]  /*2320*/  UMOV UR33, 0x10000000 ;  /* 0x1000000000217882 */ /* 0x000fe20000000000 */
[----:B------:R-:W-:Y:S01]  /*2330*/  UMOV UR19, UR35 ;  /* 0x0000002300137c82 */ /* 0x000fe20008000000 */
[----:B------:R-:W-:Y:S01]  /*2340*/  UMOV UR20, UR36 ;  /* 0x0000002400147c82 */ /* 0x000fe20008000000 */
[----:B------:R-:W-:Y:S01]  /*2350*/  UMOV UR12, UR36 ;  /* 0x00000024000c7c82 */ /* 0x000fe20008000000 */
[----:B------:R-:W-:Y:S01]  /*2360*/  UMOV UR9, UR17 ;  /* 0x0000001100097c82 */ /* 0x000fe20008000000 */
[----:B------:R-:W-:Y:S01]  /*2370*/  UMOV UR10, UR18 ;  /* 0x00000012000a7c82 */ /* 0x000fe20008000000 */
[----:B------:R-:W-:Y:S01]  /*2380*/  UTMALDG.3D.MULTICAST [UR16], [UR14], UR7, desc[UR32] ;  /* 0x000020100e0073b4 */ /* 0x000fe20008011807 */
[----:B------:R1:W-:Y:S02]  /*2390*/  UTMALDG.3D.MULTICAST [UR8], [UR22], UR4, desc[UR32] ;  /* 0x00002008160073b4 */ /* 0x0003e40008011804 */
[----:B-1----:R-:W-:Y:S01]  /*23a0*/  UMOV UR4, UR5 ;  /* 0x0000000500047c82 */ /* 0x002fe20008000000 */
[----:B---3--:R-:W-:Y:S05]  /*23b0*/  BRA.U UP0, `(.L_x_39) ;  /* 0xfffffffd00387547 */ /* 0x008fea000b83ffff */
.L_x_33:
[C---:B------:R-:W-:Y:S01]  /*23c0*/  LEA R3, R11.reuse, UR6, 0x3 ;  /* 0x000000060b037c11 */ /* 0x040fe2000f8e18ff */
[----:B------:R-:W-:Y:S01]  /*23d0*/  NOP ;  /* 0x0000000000007918 */ /* 0x000fe20000000000 */
[----:B-1----:R-:W-:Y:S02]  /*23e0*/  SHF.L.U32 R0, R10, 0x1f, RZ ;  /* 0x0000001f0a007819 */ /* 0x002fe400000006ff */
[----:B------:R-:W-:Y:S02]  /*23f0*/  LEA R4, R11, UR6, 0x4 ;  /* 0x000000060b047c11 */ /* 0x000fe4000f8e20ff */
[----:B--2-4-:R-:W1:Y:S02]  /*2400*/  SYNCS.PHASECHK.TRANS64.TRYWAIT P0, [R3+URZ+0x100], R0 ;  /* 0x00010000030075a7 */ /* 0x014e6400080011ff */
[----:B-1----:R-:W-:Y:S05]  /*2410*/  @!P0 BRA `(.L_x_40) ;  /* 0x0000005c00408947 */ /* 0x002fea0003800000 */
.L_x_134:
[----:B------:R-:W2:Y:S01]  /*2420*/  LDS.128 R4, [R4+0x190] ;  /* 0x0001900004047984 */ /* 0x000ea20000000c00 */
[----:B------:R-:W-:Y:S01]  /*2430*/  UISETP.GE.AND UP0, UPT, UR40, 0x1, UPT ;  /* 0x000000012800788c */ /* 0x000fe2000bf06270 */
[----:B------:R-:W-:Y:S01]  /*2440*/  @!PT LDS RZ, [RZ] ;  /* 0x00000000fffff984 */ /* 0x000fe20000000800 */
[----:B------:R-:W-:Y:S01]  /*2450*/  @!PT LDS RZ, [RZ] ;  /* 0x00000000fffff984 */ /* 0x000fe20000000800 */
[----:B------:R-:W-:Y:S01]  /*2460*/  @!PT LDS RZ, [RZ] ;  /* 0x00000000fffff984 */ /* 0x000fe20000000800 */
[----:B------:R-:W-:Y:S01]  /*2470*/  @!PT LDS RZ, [RZ] ;  /* 0x00000000fffff984 */ /* 0x000fe20000000800 */
[----:B------:R3:W-:Y:S06]  /*2480*/  MEMBAR.ALL.CTA ;  /* 0x0000000000007992 */ /* 0x0007ec0000008000 */
[----:B---3--:R-:W3:Y:S01]  /*2490*/  FENCE.VIEW.ASYNC.S ;  /* 0x00000000000073c6 */ /* 0x008ee20000000000 */
[----:B--2---:R-:W-:-:S13]  /*24a0*/  LOP3.LUT P0, RZ, R6, 0x1, RZ, 0xc0, !PT ;  /* 0x0000000106ff7812 */ /* 0x004fda000780c0ff */
[----:B---3--:R-:W-:Y:S01]  /*24b0*/  VOTEU.ANY UP1, P0 ;  /* 0x0000000000ff7886 */ /* 0x008fe20000020100 */
[----:B------:R-:W-:-:S13]  /*24c0*/  PLOP3.LUT P0, PT, PT, PT, UP1, 0x80, 0x8 ;  /* 0x000000000008781c */ /* 0x000fda0003f0f018 */
[----:B-1----:R-:W-:Y:S02]  /*24d0*/  @P0 LOP3.LUT R0, R5, 0xffff, RZ, 0xc0, !PT ;  /* 0x0000ffff05000812 */ /* 0x002fe400078ec0ff */
[----:B------:R-:W-:Y:S02]  /*24e0*/  @P0 MOV R2, R4 ;  /* 0x0000000400020202 */ /* 0x000fe40000000f00 */
[----:B------:R-:W-:Y:S01]  /*24f0*/  @P0 R2UR UR7, R0 ;  /* 0x00000000000702ca */ /* 0x000fe200000e0000 */
[----:B------:R-:W-:Y:S01]  /*2500*/  VIADD R0, R3, 0x110 ;  /* 0x0000011003007836 */ /* 0x000fe20000000000 */
[----:B------:R-:W-:Y:S02]  /*2510*/  @P0 SHF.R.U32.HI R4, RZ, 0x10, R5 ;  /* 0x00000010ff040819 */ /* 0x000fe40000011605 */
[----:B------:R-:W-:Y:S02]  /*2520*/  @P0 R2UR UR8, R2 ;  /* 0x00000000020802ca */ /* 0x000fe400000e0000 */
[----:B------:R-:W-:-:S02]  /*2530*/  PRMT R0, RZ, 0x654, R0 ;  /* 0x00000654ff007816 */ /* 0x000fc40000000000 */
[----:B------:R-:W-:Y:S02]  /*2540*/  @P0 R2UR UR4, R4 ;  /* 0x00000000040402ca */ /* 0x000fe400000e0000 */
[----:B------:R1:W-:Y:S03]  /*2550*/  SYNCS.ARRIVE.TRANS64.RED.A1T0 RZ, [R0+URZ], RZ ;  /* 0x000000ff00ff79a7 */ /* 0x0003e600081004ff */
[----:B------:R-:W-:-:S04]  /*2560*/  @UP1 UMOV UR37, UR7 ;  /* 0x0000000700251c82 */ /* 0x000fc80008000000 */
[----:B------:R-:W-:-:S04]  /*2570*/  @UP1 UMOV UR38, UR8 ;  /* 0x0000000800261c82 */ /* 0x000fc80008000000 */
[----:B------:R-:W-:Y:S01]  /*2580*/  @UP1 UMOV UR36, UR4 ;  /* 0x0000000400241c82 */ /* 0x000fe20008000000 */
[----:B------:R-:W-:Y:S05]  /*2590*/  BRA.U !UP0, `(.L_x_41) ;  /* 0x0000000108d47547 */ /* 0x000fea000b800000 */
[----:B------:R-:W2:Y:S01]  /*25a0*/  LDCU.128 UR12, c[0x0][0xb10] ;  /* 0x00016200ff0c77ac */ /* 0x000ea20008000c00 */
[----:B------:R-:W3:Y:S01]  /*25b0*/  LDCU UR29, c[0x0][0xb20] ;  /* 0x00016400ff1d77ac */ /* 0x000ee20008000800 */
[----:B------:R-:W4:Y:S01]  /*25c0*/  LDCU UR20, c[0x0][0xb0c] ;  /* 0x00016180ff1477ac */ /* 0x000f220008000800 */
[----:B------:R-:W1:Y:S01]  /*25d0*/  LDCU.64 UR10, c[0x0][0xb28] ;  /* 0x00016500ff0a77ac */ /* 0x000e620008000a00 */
[----:B------:R-:W-:Y:S02]  /*25e0*/  UISETP.NE.AND UP3, UPT, UR40, 0x1, UPT ;  /* 0x000000012800788c */ /* 0x000fe4000bf65270 */
[----:B--2---:R-:W-:Y:S02]  /*25f0*/  UIMAD.WIDE.U32 UR16, UR39, UR15, URZ ;  /* 0x0000000f271072a5 */ /* 0x004fe4000f8e00ff */
[----:B------:R-:W-:Y:S02]  /*2600*/  UIMAD.WIDE.U32 UR8, UR41, UR12, URZ ;  /* 0x0000000c290872a5 */ /* 0x000fe4000f8e00ff */
[----:B------:R-:W-:-:S02]  /*2610*/  UISETP.NE.AND UP0, UPT, UR14, 0x1, UPT ;  /* 0x000000010e00788c */ /* 0x000fc4000bf05270 */
[----:B------:R-:W-:Y:S01]  /*2620*/  UIMAD.WIDE.U32 UR22, UR37, UR15, URZ ;  /* 0x0000000f251672a5 */ /* 0x000fe2000f8e00ff */
[----:B------:R-:W-:Y:S02]  /*2630*/  UMOV UR16, UR17 ;  /* 0x0000001100107c82 */ /* 0x000fe40008000000 */
[----:B------:R-:W-:Y:S01]  /*2640*/  UMOV UR8, UR9 ;  /* 0x0000000900087c82 */ /* 0x000fe20008000000 */
[----:B---3--:R-:W-:Y:S02]  /*2650*/  USHF.R.U32.HI UR16, URZ, UR29, UR16 ;  /* 0x0000001dff107299 */ /* 0x008fe40008011610 */
[----:B----4-:R-:W-:Y:S02]  /*2660*/  UISETP.NE.AND UP2, UPT, UR20, 0x1, UPT ;  /* 0x000000011400788c */ /* 0x010fe4000bf45270 */
[----:B------:R-:W-:Y:S02]  /*2670*/  USHF.R.U32.HI UR8, URZ, UR13, UR8 ;  /* 0x0000000dff087299 */ /* 0x000fe40008011608 */
[----:B------:R-:W-:-:S02]  /*2680*/  USEL UR7, UR39, UR16, !UP0 ;  /* 0x0000001027077287 */ /* 0x000fc4000c000000 */
[----:B------:R-:W-:Y:S02]  /*2690*/  USEL UR8, UR41, UR8, !UP2 ;  /* 0x0000000829087287 */ /* 0x000fe4000d000000 */
[----:B-1----:R-:W-:Y:S01]  /*26a0*/  UIMAD.WIDE.U32 UR16, UR7, UR10, URZ ;  /* 0x0000000a071072a5 */ /* 0x002fe2000f8e00ff */
[----:B------:R-:W-:Y:S01]  /*26b0*/  UMOV UR4, UR23 ;  /* 0x0000001700047c82 */ /* 0x000fe20008000000 */
[----:B------:R-:W-:Y:S02]  /*26c0*/  UIMAD.WIDE.U32 UR18, UR38, UR12, URZ ;  /* 0x0000000c261272a5 */ /* 0x000fe4000f8e00ff */
[----:B------:R-:W-:-:S03]  /*26d0*/  UIMAD.WIDE.U32 UR22, UR8, UR10, URZ ;  /* 0x0000000a081672a5 */ /* 0x000fc6000f8e00ff */
[----:B------:R-:W-:Y:S01]  /*26e0*/  UMOV UR16, UR17 ;  /* 0x0000001100107c82 */ /* 0x000fe20008000000 */
[----:B------:R-:W-:Y:S02]  /*26f0*/  USHF.R.U32.HI UR4, URZ, UR29, UR4 ;  /* 0x0000001dff047299 */ /* 0x000fe40008011604 */
[----:B------:R-:W-:Y:S01]  /*2700*/  @UP3 USHF.R.U32.HI UR7, URZ, UR11, UR16 ;  /* 0x0000000bff073299 */ /* 0x000fe20008011610 */
[----:B------:R-:W-:Y:S01]  /*2710*/  UMOV UR18, UR19 ;  /* 0x0000001300127c82 */ /* 0x000fe20008000000 */
[----:B------:R-:W-:Y:S01]  /*2720*/  UMOV UR22, UR23 ;  /* 0x0000001700167c82 */ /* 0x000fe20008000000 */
[----:B------:R-:W-:Y:S02]  /*2730*/  USHF.R.U32.HI UR13, URZ, UR13, UR18 ;  /* 0x0000000dff0d7299 */ /* 0x000fe40008011612 */
[----:B------:R-:W-:Y:S02]  /*2740*/  USEL UR4, UR37, UR4, !UP0 ;  /* 0x0000000425047287 */ /* 0x000fe4000c000000 */
[----:B------:R-:W-:-:S02]  /*2750*/  @UP3 USHF.R.U32.HI UR8, URZ, UR11, UR22 ;  /* 0x0000000bff083299 */ /* 0x000fc40008011616 */
[----:B------:R-:W-:Y:S02]  /*2760*/  UIMAD UR9, UR40, UR7, URZ ;  /* 0x00000007280972a4 */ /* 0x000fe4000f8e02ff */
[----:B------:R-:W-:Y:S02]  /*2770*/  USEL UR7, UR38, UR13, !UP2 ;  /* 0x0000000d26077287 */ /* 0x000fe4000d000000 */
[----:B------:R-:W-:Y:S02]  /*2780*/  UIMAD UR12, UR40, UR8, URZ ;  /* 0x00000008280c72a4 */ /* 0x000fe4000f8e02ff */
[----:B------:R-:W-:Y:S02]  /*2790*/  UISETP.GE.AND UP0, UPT, UR4, UR9, UPT ;  /* 0x000000090400728c */ /* 0x000fe4000bf06270 */
[----:B------:R-:W-:Y:S02]  /*27a0*/  UIMAD.WIDE.U32 UR16, UR4, UR10, URZ ;  /* 0x0000000a041072a5 */ /* 0x000fe4000f8e00ff */
[----:B------:R-:W-:-:S02]  /*27b0*/  UISETP.GE.OR UP0, UPT, UR7, UR12, UP0 ;  /* 0x0000000c0700728c */ /* 0x000fc40008706670 */
        /* <DEDUP_REMOVED lines=19> */
.L_x_41:
[----:B------:R-:W2:Y:S02]  /*28f0*/  LDCU UR4, c[0x0][0xb30] ;  /* 0x00016600ff0477ac */ /* 0x000ea40008000800 */
[----:B--2---:R-:W-:-:S09]  /*2900*/  UISETP.NE.AND UP0, UPT, UR4, 0x1, UPT ;  /* 0x000000010400788c */ /* 0x004fd2000bf05270 */
[----:B------:R-:W-:Y:S05]  /*2910*/  BRA.U UP0, `(.L_x_42) ;  /* 0x0000000100447547 */ /* 0x000fea000b800000 */
        /* <DEDUP_REMOVED lines=17> */
.L_x_42:
[----:B------:R-:W-:Y:S01]  /*2a30*/  VIADD R11, R11, 0x1 ;  /* 0x000000010b0b7836 */ /* 0x000fe20000000000 */
[----:B------:R-:W-:Y:S02]  /*2a40*/  R2UR UR7, R56 ;  /* 0x00000000380772ca */ /* 0x000fe400000e0000 */
[----:B------:R-:W-:Y:S02]  /*2a50*/  R2UR UR4, R55 ;  /* 0x00000000370472ca */ /* 0x000fe400000e0000 */
[C---:B------:R-:W-:Y:S02]  /*2a60*/  ISETP.NE.AND P0, PT, R11.reuse, 0x2, PT ;  /* 0x000000020b00780c */ /* 0x040fe40003f05270 */
[----:B------:R-:W-:Y:S02]  /*2a70*/  PLOP3.LUT P1, PT, PT, PT, PT, 0x80, 0x8 ;  /* 0x000000000008781c */ /* 0x000fe40003f2f070 */
[----:B-1----:R-:W-:Y:S02]  /*2a80*/  SEL R0, RZ, 0x1, P0 ;  /* 0x00000001ff007807 */ /* 0x002fe40000000000 */
[----:B------:R-:W-:-:S02]  /*2a90*/  SEL R11, R11, RZ, P0 ;  /* 0x000000ff0b0b7207 */ /* 0x000fc40000000000 */
[----:B------:R-:W-:Y:S01]  /*2aa0*/  LOP3.LUT R10, R10, R0, RZ, 0x3c, !PT ;  /* 0x000000000a0a7212 */ /* 0x000fe200078e3cff */
[----:B------:R-:W-:Y:S02]  /*2ab0*/  UIADD3 UR29, UPT, UPT, UR38, UR7, URZ ;  /* 0x00000007261d7290 */ /* 0x000fe4000fffe0ff */
[----:B------:R-:W-:Y:S01]  /*2ac0*/  UIADD3 UR32, UPT, UPT, UR37, UR4, URZ ;  /* 0x0000000425207290 */ /* 0x000fe2000fffe0ff */
[----:B------:R-:W-:Y:S11]  /*2ad0*/  BRA.U UP1, `(.L_x_43) ;  /* 0xfffffff101187547 */ /* 0x000ff6000b83ffff */
[----:B------:R-:W-:Y:S01]  /*2ae0*/  UIADD3 UR7, UPT, UPT, UR6, 0x60, URZ ;  /* 0x0000006006077890 */ /* 0x000fe2000fffe0ff */
[----:B------:R-:W-:-:S03]  /*2af0*/  SHF.L.U32 R2, R12, 0x1f, RZ ;  /* 0x0000001f0c027819 */ /* 0x000fc600000006ff */
[----:B------:R-:W-:-:S09]  /*2b00*/  ULEA UR4, UR5, UR7, 0x3 ;  /* 0x0000000705047291 */ /* 0x000fd2000f8e18ff */
[----:B------:R-:W1:Y:S02]  /*2b10*/  SYNCS.PHASECHK.TRANS64.TRYWAIT P0, [UR4], R2 ;  /* 0x00000002ff0075a7 */ /* 0x000e640008001104 */
[----:B-1----:R-:W-:Y:S05]  /*2b20*/  @!P0 BRA `(.L_x_44) ;  /* 0x0000005400908947 */ /* 0x002fea0003800000 */
.L_x_136:
[----:B------:R-:W-:-:S04]  /*2b30*/  UIADD3 UR4, UPT, UPT, UR5, 0x1, URZ ;  /* 0x0000000105047890 */ /* 0x000fc8000fffe0ff */
[----:B------:R-:W-:-:S04]  /*2b40*/  UISETP.NE.AND UP0, UPT, UR4, 0xc, UPT ;  /* 0x0000000c0400788c */ /* 0x000fc8000bf05270 */
[----:B------:R-:W-:Y:S02]  /*2b50*/  USEL UR6, URZ, 0x1, UP0 ;  /* 0x00000001ff067887 */ /* 0x000fe40008000000 */
[----:B------:R-:W-:-:S04]  /*2b60*/  USEL UR4, UR4, URZ, UP0 ;  /* 0x000000ff04047287 */ /* 0x000fc80008000000 */
[----:B------:R-:W-:Y:S01]  /*2b70*/  ULEA UR5, UR4, UR7, 0x3 ;  /* 0x0000000704057291 */ /* 0x000fe2000f8e18ff */
[----:B-1----:R-:W-:-:S04]  /*2b80*/  LOP3.LUT R2, R12, UR6, RZ, 0x3c, !PT ;  /* 0x000000060c027c12 */ /* 0x002fc8000f8e3cff */
[----:B------:R-:W-:-:S04]  /*2b90*/  SHF.L.U32 R3, R2, 0x1f, RZ ;  /* 0x0000001f02037819 */ /* 0x000fc800000006ff */
[----:B------:R-:W1:Y:S02]  /*2ba0*/  SYNCS.PHASECHK.TRANS64.TRYWAIT P0, [UR5], R3 ;  /* 0x00000003ff0075a7 */ /* 0x000e640008001105 */
[----:B-1----:R-:W-:Y:S05]  /*2bb0*/  @!P0 BRA `(.L_x_45) ;  /* 0x0000005400848947 */ /* 0x002fea0003800000 */
.L_x_138:
[----:B------:R-:W-:-:S04]  /*2bc0*/  UIADD3 UR4, UPT, UPT, UR4, 0x1, URZ ;  /* 0x0000000104047890 */ /* 0x000fc8000fffe0ff */
[----:B------:R-:W-:-:S04]  /*2bd0*/  UISETP.NE.AND UP0, UPT, UR4, 0xc, UPT ;  /* 0x0000000c0400788c */ /* 0x000fc8000bf05270 */
[----:B------:R-:W-:Y:S02]  /*2be0*/  USEL UR6, URZ, 0x1, UP0 ;  /* 0x00000001ff067887 */ /* 0x000fe40008000000 */
[----:B------:R-:W-:-:S04]  /*2bf0*/  USEL UR4, UR4, URZ, UP0 ;  /* 0x000000ff04047287 */ /* 0x000fc80008000000 */
[----:B------:R-:W-:Y:S01]  /*2c00*/  ULEA UR5, UR4, UR7, 0x3 ;  /* 0x0000000704057291 */ /* 0x000fe2000f8e18ff */
[----:B------:R-:W-:-:S04]  /*2c10*/  LOP3.LUT R2, R2, UR6, RZ, 0x3c, !PT ;  /* 0x0000000602027c12 */ /* 0x000fc8000f8e3cff */
[----:B-1----:R-:W-:-:S04]  /*2c20*/  SHF.L.U32 R3, R2, 0x1f, RZ ;  /* 0x0000001f02037819 */ /* 0x002fc800000006ff */
[----:B------:R-:W1:Y:S02]  /*2c30*/  SYNCS.PHASECHK.TRANS64.TRYWAIT P0, [UR5], R3 ;  /* 0x00000003ff0075a7 */ /* 0x000e640008001105 */
[----:B-1----:R-:W-:Y:S05]  /*2c40*/  @!P0 BRA `(.L_x_46) ;  /* 0x0000005400788947 */ /* 0x002fea0003800000 */
.L_x_140:
        /* <DEDUP_REMOVED lines=9> */
.L_x_142:
        /* <DEDUP_REMOVED lines=9> */
.L_x_144:
        /* <DEDUP_REMOVED lines=9> */
.L_x_146:
        /* <DEDUP_REMOVED lines=9> */
.L_x_148:
        /* <DEDUP_REMOVED lines=9> */
.L_x_150:
        /* <DEDUP_REMOVED lines=9> */
.L_x_152:
        /* <DEDUP_REMOVED lines=9> */
.L_x_154:
        /* <DEDUP_REMOVED lines=9> */
.L_x_156:
[----:B------:R-:W-:-:S04]  /*30d0*/  UIADD3 UR4, UPT, UPT, UR4, 0x1, URZ ;  /* 0x0000000104047890 */ /* 0x000fc8000fffe0ff */
[----:B------:R-:W-:-:S04]  /*30e0*/  UISETP.NE.AND UP0, UPT, UR4, 0xc, UPT ;  /* 0x0000000c0400788c */ /* 0x000fc8000bf05270 */
[----:B------:R-:W-:Y:S02]  /*30f0*/  USEL UR5, URZ, 0x1, UP0 ;  /* 0x00000001ff057887 */ /* 0x000fe40008000000 */
[----:B------:R-:W-:-:S04]  /*3100*/  USEL UR4, UR4, URZ, UP0 ;  /* 0x000000ff04047287 */ /* 0x000fc80008000000 */
[----:B------:R-:W-:Y:S01]  /*3110*/  ULEA UR4, UR4, UR7, 0x3 ;  /* 0x0000000704047291 */ /* 0x000fe2000f8e18ff */
[----:B------:R-:W-:-:S04]  /*3120*/  LOP3.LUT R2, R2, UR5, RZ, 0x3c, !PT ;  /* 0x0000000502027c12 */ /* 0x000fc8000f8e3cff */
[----:B------:R-:W-:Y:S01]  /*3130*/  SHF.L.U32 R2, R2, 0x1f, RZ ;  /* 0x0000001f02027819 */ /* 0x000fe200000006ff */
[----:B-1----:R-:W-:-:S07]  /*3140*/  IMAD.U32 R0, RZ, RZ, UR4 ;  /* 0x00000004ff007e24 */ /* 0x002fce000f8e00ff */
.L_x_55:
[----:B-1----:R1:W2:Y:S02]  /*3150*/  SYNCS.PHASECHK.TRANS64.TRYWAIT P0, [R0+URZ], R2 ;  /* 0x00000002000075a7 */ /* 0x0022a400080011ff */
[----:B--2---:R-:W-:Y:S05]  /*3160*/  @!P0 NANOSLEEP.SYNCS 0x989680 ;  /* 0x009896800000895d */ /* 0x004fea0003900000 */
[----:B------:R-:W2:Y:S02]  /*3170*/  @!P0 SYNCS.PHASECHK.TRANS64 P0, [R0+URZ], R2 ;  /* 0x00000002000085a7 */ /* 0x000ea400080010ff */
[----:B--2---:R-:W-:Y:S05]  /*3180*/  @P0 EXIT ;  /* 0x000000000000094d */ /* 0x004fea0003800000 */
[----:B------:R-:W-:Y:S05]  /*3190*/  BRA `(.L_x_55) ;  /* 0xfffffffc00ec7947 */ /* 0x000fea000383ffff */
.L_x_23:
[----:B------:R-:W-:-:S04]  /*31a0*/  UISETP.NE.AND UP0, UPT, UR54, URZ, UPT ;  /* 0x000000ff3600728c */ /* 0x000fc8000bf05270 */
[----:B------:R-:W-:-:S09]  /*31b0*/  UISETP.NE.OR UP0, UPT, UR22, 0x1, UP0 ;  /* 0x000000011600788c */ /* 0x000fd20008705670 */
[----:B------:R-:W-:Y:S05]  /*31c0*/  BRA.U UP0, `(.L_x_56) ;  /* 0x0000000500487547 */ /* 0x000fea000b800000 */
[----:B------:R-:W-:Y:S01]  /*31d0*/  ISETP.GE.U32.AND P2, PT, R0, 0x8, PT ;  /* 0x000000080000780c */ /* 0x000fe20003f46070 */
[----:B------:R-:W-:Y:S01]  /*31e0*/  IMAD.MOV.U32 R12, RZ, RZ, 0x1 ;  /* 0x00000001ff0c7424 */ /* 0x000fe200078e00ff */
[----:B------:R-:W-:Y:S02]  /*31f0*/  CS2R R10, SRZ ;  /* 0x00000000000a7805 */ /* 0x000fe4000001ff00 */
[----:B------:R-:W-:Y:S01]  /*3200*/  CS2R R8, SRZ ;  /* 0x0000000000087805 */ /* 0x000fe2000001ff00 */
[----:B------:R-:W-:Y:S01]  /*3210*/  UMOV UR6, 0x400 ;  /* 0x0000040000067882 */ /* 0x000fe20000000000 */
[----:B------:R-:W-:Y:S01]  /*3220*/  UMOV UR5, URZ ;  /* 0x000000ff00057c82 */ /* 0x000fe20008000000 */
[----:B------:R-:W-:-:S12]  /*3230*/  ULEA UR6, UR54, UR6, 0x18 ;  /* 0x0000000636067291 */ /* 0x000fd8000f8ec0ff */
.L_x_60:
[----:B------:R-:W-:Y:S02]  /*3240*/  LEA R2, R8, UR6, 0x3 ;  /* 0x0000000608027c11 */ /* 0x000fe4000f8e18ff */
[----:B------:R-:W-:-:S03]  /*3250*/  SHF.L.U32 R4, R9, 0x1f, RZ ;  /* 0x0000001f09047819 */ /* 0x000fc600000006ff */
[----:B------:R-:W-:Y:S01]  /*3260*/  VIADD R5, R2, 0x170 ;  /* 0x0000017002057836 */ /* 0x000fe20000000000 */
[----:B------:R-:W2:Y:S02]  /*3270*/  SYNCS.PHASECHK.TRANS64.TRYWAIT P0, [R2+URZ+0x160], R4 ;  /* 0x00016004020075a7 */ /* 0x000ea400080011ff */
[----:B--2---:R-:W-:Y:S05]  /*3280*/  @!P0 BRA `(.L_x_57) ;  /* 0x0000005000c08947 */ /* 0x004fea0003800000 */
.L_x_157:
[----:B------:R-:W-:Y:S01]  /*3290*/  ULEA UR4, UR5, UR6, 0x3 ;  /* 0x0000000605047291 */ /* 0x000fe2000f8e18ff */
[----:B--2---:R-:W-:Y:S01]  /*32a0*/  PRMT R2, RZ, 0x654, R5 ;  /* 0x00000654ff027816 */ /* 0x004fe20000000005 */
[----:B------:R-:W-:Y:S01]  /*32b0*/  @!P2 IMAD.MOV.U32 R4, RZ, RZ, 0x10 ;  /* 0x00000010ff04a424 */ /* 0x000fe200078e00ff */
[----:B------:R-:W-:Y:S01]  /*32c0*/  SHF.L.U32 R5, R12, 0x1f, RZ ;  /* 0x0000001f0c057819 */ /* 0x000fe200000006ff */
[----:B------:R-:W-:Y:S01]  /*32d0*/  UIADD3 UR7, UPT, UPT, UR4, 0x100, URZ ;  /* 0x0000010004077890 */ /* 0x000fe2000fffe0ff */
[----:B------:R2:W-:Y:S05]  /*32e0*/  SYNCS.ARRIVE.TRANS64.RED.A1T0 RZ, [R2+URZ], RZ ;  /* 0x000000ff02ff79a7 */ /* 0x0005ea00081004ff */
[----:B------:R-:W-:Y:S01]  /*32f0*/  IMAD.U32 R6, RZ, RZ, UR7 ;  /* 0x00000007ff067e24 */ /* 0x000fe2000f8e00ff */
[----:B------:R-:W3:Y:S04]  /*3300*/  SYNCS.PHASECHK.TRANS64.TRYWAIT P0, [UR4+0x110], R5 ;  /* 0x00011005ff0075a7 */ /* 0x000ee80008001104 */
[----:B------:R-:W-:Y:S01]  /*3310*/  PRMT R6, R0, 0x654, R6 ;  /* 0x0000065400067816 */ /* 0x000fe20000000006 */
[----:B--23--:R-:W-:Y:S06]  /*3320*/  @!P0 BRA `(.L_x_58) ;  /* 0x0000005000ac8947 */ /* 0x00cfec0003800000 */
.L_x_159:
[----:B------:R-:W-:Y:S01]  /*3330*/  ULEA UR8, UR5, UR6, 0x4 ;  /* 0x0000000605087291 */ /* 0x000fe2000f8e20ff */
[----:B------:R-:W-:Y:S01]  /*3340*/  SEL R3, R6, R3, !P2 ;  /* 0x0000000306037207 */ /* 0x000fe20005000000 */
[----:B------:R-:W-:Y:S01]  /*3350*/  UIADD3 UR9, UPT, UPT, UR4, 0x100, URZ ;  /* 0x0000010004097890 */ /* 0x000fe2000fffe0ff */
[----:B--2---:R-:W-:Y:S01]  /*3360*/  LEA R2, R11, UR6, 0x3 ;  /* 0x000000060b027c11 */ /* 0x004fe2000f8e18ff */
[----:B------:R-:W-:Y:S01]  /*3370*/  UIADD3 UR8, UPT, UPT, UR8, 0x190, URZ ;  /* 0x0000019008087890 */ /* 0x000fe2000fffe0ff */
[----:B------:R2:W-:Y:S01]  /*3380*/  @!P2 SYNCS.ARRIVE.TRANS64.RED RZ, [R3+URZ], R4 ;  /* 0x0000000403ffa9a7 */ /* 0x0005e200080004ff */
[----:B------:R-:W-:Y:S01]  /*3390*/  UIADD3 UR4, UPT, UPT, UR5, 0x1, URZ ;  /* 0x0000000105047890 */ /* 0x000fe2000fffe0ff */
[----:B------:R-:W-:-:S03]  /*33a0*/  VIADD R8, R8, 0x1 ;  /* 0x0000000108087836 */ /* 0x000fc60000000000 */
[----:B------:R-:W-:Y:S02]  /*33b0*/  UISETP.NE.AND UP0, UPT, UR4, 0x2, UPT ;  /* 0x000000020400788c */ /* 0x000fe4000bf05270 */
[----:B------:R-:W-:Y:S01]  /*33c0*/  ISETP.NE.AND P0, PT, R8, 0x2, PT ;  /* 0x000000020800780c */ /* 0x000fe20003f05270 */
[----:B------:R-:W-:Y:S06]  /*33d0*/  UGETNEXTWORKID.BROADCAST [UR8], [UR9] ;  /* 0x00000000080073ca */ /* 0x000fec0008000100 */
[----:B------:R-:W-:Y:S02]  /*33e0*/  USEL UR7, URZ, 0x1, UP0 ;  /* 0x00000001ff077887 */ /* 0x000fe40008000000 */
[----:B------:R-:W-:-:S04]  /*33f0*/  USEL UR5, UR4, URZ, UP0 ;  /* 0x000000ff04057287 */ /* 0x000fc80008000000 */
[----:B------:R-:W-:Y:S02]  /*3400*/  LOP3.LUT R12, R12, UR7, RZ, 0x3c, !PT ;  /* 0x000000070c0c7c12 */ /* 0x000fe4000f8e3cff */
[----:B--2---:R-:W-:-:S04]  /*3410*/  SHF.L.U32 R4, R10, 0x1f, RZ ;  /* 0x0000001f0a047819 */ /* 0x004fc800000006ff */
[----:B------:R-:W2:Y:S02]  /*3420*/  SYNCS.PHASECHK.TRANS64.TRYWAIT P1, [R2+URZ+0x100], R4 ;  /* 0x00010004020075a7 */ /* 0x000ea400080211ff */
[----:B--2---:R-:W-:Y:S05]  /*3430*/  @!P1 BRA `(.L_x_59) ;  /* 0x0000005000809947 */ /* 0x004fea0003800000 */
.L_x_160:
[C---:B--2---:R-:W-:Y:S01]  /*3440*/  LEA R4, R11.reuse, UR6, 0x4 ;  /* 0x000000060b047c11 */ /* 0x044fe2000f8e20ff */
[----:B------:R-:W-:Y:S01]  /*3450*/  VIADD R2, R2, 0x110 ;  /* 0x0000011002027836 */ /* 0x000fe20000000000 */
[----:B------:R-:W-:Y:S01]  /*3460*/  SEL R8, R8, RZ, P0 ;  /* 0x000000ff08087207 */ /* 0x000fe20000000000 */
[----:B------:R-:W-:-:S03]  /*3470*/  VIADD R11, R11, 0x1 ;  /* 0x000000010b0b7836 */ /* 0x000fc60000000000 */
[----:B------:R-:W2:Y:S01]  /*3480*/  LDS.128 R4, [R4+0x190] ;  /* 0x0001900004047984 */ /* 0x000ea20000000c00 */
[----:B------:R-:W-:Y:S02]  /*3490*/  PRMT R2, RZ, 0x654, R2 ;  /* 0x00000654ff027816 */ /* 0x000fe40000000002 */
[C---:B------:R-:W-:Y:S01]  /*34a0*/  ISETP.NE.AND P1, PT, R11.reuse, 0x2, PT ;  /* 0x000000020b00780c */ /* 0x040fe20003f25270 */
[----:B------:R-:W-:Y:S01]  /*34b0*/  @!PT LDS RZ, [RZ] ;  /* 0x00000000fffff984 */ /* 0x000fe20000000800 */
[----:B------:R-:W-:Y:S01]  /*34c0*/  @!PT LDS RZ, [RZ] ;  /* 0x00000000fffff984 */ /* 0x000fe20000000800 */
[----:B------:R-:W-:Y:S01]  /*34d0*/  @!PT LDS RZ, [RZ] ;  /* 0x00000000fffff984 */ /* 0x000fe20000000800 */
[----:B------:R-:W-:Y:S01]  /*34e0*/  @!PT LDS RZ, [RZ] ;  /* 0x00000000fffff984 */ /* 0x000fe20000000800 */
[----:B------:R3:W-:Y:S06]  /*34f0*/  MEMBAR.ALL.CTA ;  /* 0x0000000000007992 */ /* 0x0007ec0000008000 */
[----:B---3--:R-:W3:Y:S01]  /*3500*/  FENCE.VIEW.ASYNC.S ;  /* 0x00000000000073c6 */ /* 0x008ee20000000000 */
[----:B------:R-:W-:Y:S01]  /*3510*/  SEL R11, R11, RZ, P1 ;  /* 0x000000ff0b0b7207 */ /* 0x000fe20000800000 */
[----:B---3--:R3:W-:Y:S01]  /*3520*/  SYNCS.ARRIVE.TRANS64.RED.A1T0 RZ, [R2+URZ], RZ ;  /* 0x000000ff02ff79a7 */ /* 0x0087e200081004ff */
[----:B--2---:R-:W-:-:S02]  /*3530*/  LOP3.LUT P3, RZ, R6, 0x1, RZ, 0xc0, !PT ;  /* 0x0000000106ff7812 */ /* 0x004fc4000786c0ff */
[----:B------:R-:W-:-:S04]  /*3540*/  SEL R4, RZ, 0x1, P1 ;  /* 0x00000001ff047807 */ /* 0x000fc80000800000 */
[----:B------:R-:W-:Y:S02]  /*3550*/  LOP3.LUT R10, R10, R4, RZ, 0x3c, !PT ;  /* 0x000000040a0a7212 */ /* 0x000fe400078e3cff */
[----:B---3--:R-:W-:-:S04]  /*3560*/  SEL R2, RZ, 0x1, P0 ;  /* 0x00000001ff027807 */ /* 0x008fc80000000000 */
[----:B------:R-:W-:Y:S01]  /*3570*/  LOP3.LUT R9, R9, R2, RZ, 0x3c, !PT ;  /* 0x0000000209097212 */ /* 0x000fe200078e3cff */
[----:B------:R-:W-:Y:S06]  /*3580*/  @P3 BRA `(.L_x_60) ;  /* 0xfffffffc002c3947 */ /* 0x000fec000383ffff */
[----:B------:R-:W-:Y:S01]  /*3590*/  ULEA UR4, UR5, UR6, 0x3 ;  /* 0x0000000605047291 */ /* 0x000fe2000f8e18ff */
[----:B------:R-:W-:-:S08]  /*35a0*/  SHF.L.U32 R2, R12, 0x1f, RZ ;  /* 0x0000001f0c027819 */ /* 0x000fd000000006ff */
[----:B------:R-:W2:Y:S02]  /*35b0*/  SYNCS.PHASECHK.TRANS64 P0, [UR4+0x110], R2 ;  /* 0x00011002ff0075a7 */ /* 0x000ea40008001004 */
[----:B--2---:R-:W-:Y:S05]  /*35c0*/  @P0 BRA `(.L_x_61) ;  /* 0x0000000000080947 */ /* 0x004fea0003800000 */
[----:B------:R-:W2:Y:S02]  /*35d0*/  SYNCS.PHASECHK.TRANS64.TRYWAIT P0, [UR4+0x110], R2 ;  /* 0x00011002ff0075a7 */ /* 0x000ea40008001104 */
[----:B--2---:R-:W-:Y:S05]  /*35e0*/  @!P0 BRA `(.L_x_62) ;  /* 0x0000005000288947 */ /* 0x004fea0003800000 */
.L_x_61:
[----:B------:R-:W-:-:S04]  /*35f0*/  UIADD3 UR7, UPT, UPT, UR5, 0x1, URZ ;  /* 0x0000000105077890 */ /* 0x000fc8000fffe0ff */
[----:B------:R-:W-:-:S04]  /*3600*/  UISETP.NE.AND UP0, UPT, UR7, 0x2, UPT ;  /* 0x000000020700788c */ /* 0x000fc8000bf05270 */
[----:B------:R-:W-:Y:S02]  /*3610*/  USEL UR8, URZ, 0x1, UP0 ;  /* 0x00000001ff087887 */ /* 0x000fe40008000000 */
[----:B------:R-:W-:-:S04]  /*3620*/  USEL UR7, UR7, URZ, UP0 ;  /* 0x000000ff07077287 */ /* 0x000fc80008000000 */
[----:B------:R-:W-:Y:S01]  /*3630*/  ULEA UR7, UR7, UR6, 0x3 ;  /* 0x0000000607077291 */ /* 0x000fe2000f8e18ff */
[----:B--2---:R-:W-:-:S04]  /*3640*/  LOP3.LUT R2, R12, UR8, RZ, 0x3c, !PT ;  /* 0x000000080c027c12 */ /* 0x004fc8000f8e3cff */
[----:B------:R-:W-:-:S04]  /*3650*/  SHF.L.U32 R0, R2, 0x1f, RZ ;  /* 0x0000001f02007819 */ /* 0x000fc800000006ff */
[----:B------:R-:W2:Y:S02]  /*3660*/  SYNCS.PHASECHK.TRANS64 P0, [UR7+0x110], R0 ;  /* 0x00011000ff0075a7 */ /* 0x000ea40008001007 */
[----:B-12---:R-:W-:Y:S05]  /*3670*/  @P0 EXIT ;  /* 0x000000000000094d */ /* 0x006fea0003800000 */
[----:B------:R-:W-:Y:S02]  /*3680*/  SHF.L.U32 R2, R2, 0x1f, RZ ;  /* 0x0000001f02027819 */ /* 0x000fe400000006ff */
[----:B------:R-:W-:-:S07]  /*3690*/  MOV R0, UR7 ;  /* 0x0000000700007c02 */ /* 0x000fce0008000f00 */
.L_x_63:
[----:B-1----:R1:W2:Y:S02]  /*36a0*/  SYNCS.PHASECHK.TRANS64.TRYWAIT P0, [R0+URZ+0x110], R2 ;  /* 0x00011002000075a7 */ /* 0x0022a400080011ff */
[----:B--2---:R-:W-:Y:S05]  /*36b0*/  @!P0 NANOSLEEP.SYNCS 0x989680 ;  /* 0x009896800000895d */ /* 0x004fea0003900000 */
[----:B------:R-:W2:Y:S02]  /*36c0*/  @!P0 SYNCS.PHASECHK.TRANS64 P0, [R0+URZ+0x110], R2 ;  /* 0x00011002000085a7 */ /* 0x000ea400080010ff */
[----:B--2---:R-:W-:Y:S05]  /*36d0*/  @P0 EXIT ;  /* 0x000000000000094d */ /* 0x004fea0003800000 */
[----:B------:R-:W-:Y:S05]  /*36e0*/  BRA `(.L_x_63) ;  /* 0xfffffffc00ec7947 */ /* 0x000fea000383ffff */
.L_x_56:
[----:B------:R-:W-:Y:S05]  /*36f0*/  BRA.U UP5, `(.L_x_64) ;  /* 0x0000000d05d47547 */ /* 0x000fea000b800000 */
[----:B------:R-:W-:Y:S01]  /*3700*/  UMOV UR4, 0x40 ;  /* 0x0000004000047882 */ /* 0x000fe20000000000 */
[----:B------:R-:W-:Y:S01]  /*3710*/  NOP ;  /* 0x0000000000007918 */ /* 0x000fe20000000000 */
[----:B------:R-:W-:Y:S01]  /*3720*/  ULEA UR5, UR54, UR4, 0x18 ;  /* 0x0000000436057291 */ /* 0x000fe2000f8ec0ff */
[----:B------:R-:W-:Y:S02]  /*3730*/  UMOV UR6, 0x400 ;  /* 0x0000040000067882 */ /* 0x000fe40000000000 */
[----:B------:R-:W-:-:S06]  /*3740*/  ULEA UR6, UR54, UR6, 0x18 ;  /* 0x0000000636067291 */ /* 0x000fcc000f8ec0ff */
[----:B------:R-:W2:Y:S02]  /*3750*/  LDS.U8 R0, [UR5+0x1c] ;  /* 0x00001c05ff007984 */ /* 0x000ea40008000000 */
[----:B--2---:R-:W-:-:S13]  /*3760*/  ISETP.NE.AND P0, PT, R0, RZ, PT ;  /* 0x000000ff0000720c */ /* 0x004fda0003f05270 */
[----:B------:R-:W-:Y:S05]  /*3770*/  @P0 BRA `(.L_x_65) ;  /* 0x0000000000580947 */ /* 0x000fea0003800000 */
[----:B------:R-:W-:-:S13]  /*3780*/  ELECT P0, URZ, PT ;  /* 0x0000000000ff782f */ /* 0x000fda0003800000 */
[----:B------:R-:W-:Y:S05]  /*3790*/  @!P0 BRA `(.L_x_66) ;  /* 0x0000000000608947 */ /* 0x000fea0003800000 */
[----:B------:R-:W-:Y:S01]  /*37a0*/  UMOV UR4, 0x10 ;  /* 0x0000001000047882 */ /* 0x000fe20000000000 */
[----:B------:R-:W-:Y:S01]  /*37b0*/  HFMA2 R0, -RZ, RZ, 0, 5.9604644775390625e-08 ;  /* 0x00000001ff007431 */ /* 0x000fe200000001ff */
[----:B------:R-:W-:-:S03]  /*37c0*/  MOV R3, 0xffff ;  /* 0x0000ffff00037802 */ /* 0x000fc60000000f00 */
[----:B------:R-:W-:Y:S04]  /*37d0*/  DEPBAR.LE SB2, 0x36 ;  /* 0x0000ad800000791a */ /* 0x000fe80000000000 */
[----:B------:R-:W2:Y:S02]  /*37e0*/  UTCATOMSWS.FIND_AND_SET.ALIGN UP0, UR4, UR4 ;  /* 0x00000004000475e3 */ /* 0x000ea40008000800 */
[----:B--2---:R-:W-:Y:S01]  /*37f0*/  MOV R4, UR4 ;  /* 0x0000000400047c02 */ /* 0x004fe20008000f00 */
[----:B------:R-:W-:Y:S06]  /*3800*/  BRA.U UP0, `(.L_x_67) ;  /* 0x0000000100187547 */ /* 0x000fec000b800000 */
.L_x_68:
[----:B------:R-:W-:Y:S05]  /*3810*/  NANOSLEEP 0x64 ;  /* 0x000000640000795d */ /* 0x000fea0003800000 */
[----:B------:R-:W-:-:S05]  /*3820*/  UMOV UR4, 0x10 ;  /* 0x0000001000047882 */ /* 0x000fca0000000000 */
[----:B------:R-:W-:Y:S04]  /*3830*/  DEPBAR.LE SB2, 0x36 ;  /* 0x0000ad800000791a */ /* 0x000fe80000000000 */
[----:B------:R-:W2:Y:S02]  /*3840*/  UTCATOMSWS.FIND_AND_SET.ALIGN UP0, UR4, UR4 ;  /* 0x00000004000475e3 */ /* 0x000ea40008000800 */
[----:B--2---:R-:W-:Y:S01]  /*3850*/  MOV R4, UR4 ;  /* 0x0000000400047c02 */ /* 0x004fe20008000f00 */
[----:B------:R-:W-:Y:S05]  /*3860*/  BRA.U !UP0, `(.L_x_68) ;  /* 0xfffffffd08e87547 */ /* 0x000fea000b83ffff */
.L_x_67:
[-C--:B------:R-:W-:Y:S02]  /*3870*/  SHF.L.U32 R3, R3, R4.reuse, RZ ;  /* 0x0000000403037219 */ /* 0x080fe400000006ff */
[----:B------:R-:W-:Y:S01]  /*3880*/  SHF.L.U32 R0, R0, R4, RZ ;  /* 0x0000000400007219 */ /* 0x000fe200000006ff */
[----:B------:R-:W-:Y:S02]  /*3890*/  IMAD.SHL.U32 R4, R4, 0x20, RZ ;  /* 0x0000002004047824 */ /* 0x000fe400078e00ff */
[----:B------:R2:W-:Y:S04]  /*38a0*/  ATOMS.OR RZ, [UR5+0x14], R3 ;  /* 0x00001403ffff798c */ /* 0x0005e8000b000005 */
[----:B------:R2:W-:Y:S04]  /*38b0*/  ATOMS.OR RZ, [UR5+0x18], R0 ;  /* 0x00001800ffff798c */ /* 0x0005e8000b000005 */
[----:B------:R2:W-:Y:S01]  /*38c0*/  STS [UR6+0x1b0], R4 ;  /* 0x0001b004ff007988 */ /* 0x0005e20008000806 */
[----:B------:R-:W-:Y:S05]  /*38d0*/  BRA `(.L_x_66) ;  /* 0x0000000000107947 */ /* 0x000fea0003800000 */
.L_x_65:
[----:B------:R-:W-:Y:S02]  /*38e0*/  MOV R0, 0xffffffff ;  /* 0xffffffff00007802 */ /* 0x000fe40000000f00 */
[----:B------:R-:W-:-:S03]  /*38f0*/  MOV R4, 0x3920 ;  /* 0x0000392000047802 */ /* 0x000fc60000000f00 */
[----:B------:R2:W-:Y:S04]  /*3900*/  STS [UR6+0x1b0], R0 ;  /* 0x0001b000ff007988 */ /* 0x0005e80008000806 */
[----:B-12--5:R-:W-:Y:S05]  /*3910*/  CALL.REL.NOINC `($__internal_1_$__cuda_sm10x_tcgen05_guardrail_trap_phase_invalid_during_alloc) ;  /* 0x0000005400007944 */ /* 0x026fea0003c00000 */
.L_x_66:
[----:B------:R-:W-:Y:S05]  /*3920*/  WARPSYNC.ALL ;  /* 0x0000000000007948 */ /* 0x000fea0003800000 */
[----:B------:R-:W3:Y:S01]  /*3930*/  S2UR UR4, SR_CgaCtaId ;  /* 0x00000000000479c3 */ /* 0x000ee20000008800 */
[----:B------:R-:W-:Y:S01]  /*3940*/  UMOV UR26, 0x400 ;  /* 0x00000400001a7882 */ /* 0x000fe20000000000 */
[----:B------:R-:W-:-:S06]  /*3950*/  NOP ;  /* 0x0000000000007918 */ /* 0x000fcc0000000000 */
[----:B------:R-:W-:Y:S06]  /*3960*/  BAR.ARV 0x6, 0xa0 ;  /* 0x0182800000007b1d */ /* 0x000fec0000002000 */
[----:B------:R-:W4:Y:S01]  /*3970*/  LDCU UR5, c[0x0][0x38c] ;  /* 0x00007180ff0577ac */ /* 0x000f220008000800 */
[----:B------:R-:W-:Y:S01]  /*3980*/  LOP3.LUT R2, R2, 0xffff, RZ, 0xc0, !PT ;  /* 0x0000ffff02027812 */ /* 0x000fe200078ec0ff */
[----:B------:R-:W-:Y:S01]  /*3990*/  IMAD.MOV.U32 R11, RZ, RZ, 0x1 ;  /* 0x00000001ff0b7424 */ /* 0x000fe200078e00ff */
[----:B------:R-:W-:Y:S01]  /*39a0*/  CS2R R8, SRZ ;  /* 0x0000000000087805 */ /* 0x000fe2000001ff00 */
[----:B------:R-:W1:Y:S01]  /*39b0*/  LDCU UR7, c[0x0][0x38c] ;  /* 0x00007180ff0777ac */ /* 0x000e620008000800 */
[----:B------:R-:W-:Y:S01]  /*39c0*/  R2UR UR27, R2 ;  /* 0x00000000021b72ca */ /* 0x000fe200000e0000 */
[----:B------:R-:W-:Y:S01]  /*39d0*/  IMAD.MOV.U32 R10, RZ, RZ, RZ ;  /* 0x000000ffff0a7224 */ /* 0x000fe200078e00ff */
[----:B------:R-:W-:Y:S01]  /*39e0*/  UMOV UR30, URZ ;  /* 0x000000ff001e7c82 */ /* 0x000fe20008000000 */
[----:B------:R-:W-:Y:S01]  /*39f0*/  UMOV UR24, URZ ;  /* 0x000000ff00187c82 */ /* 0x000fe20008000000 */
[----:B---3--:R-:W-:Y:S01]  /*3a00*/  ULEA UR26, UR4, UR26, 0x18 ;  /* 0x0000001a041a7291 */ /* 0x008fe2000f8ec0ff */
[----:B------:R-:W-:Y:S01]  /*3a10*/  UMOV UR38, 0x0 ;  /* 0x0000000000267882 */ /* 0x000fe20000000000 */
[----:B------:R-:W-:-:S02]  /*3a20*/  UMOV UR39, 0x4100910 ;  /* 0x0410091000277882 */ /* 0x000fc40000000000 */
[----:B------:R-:W-:Y:S02]  /*3a30*/  UIADD3 UR4, UPT, UPT, UR26, 0x6800, URZ ;  /* 0x000068001a047890 */ /* 0x000fe4000fffe0ff */
[----:B------:R-:W-:Y:S02]  /*3a40*/  UIADD3 UR6, UPT, UPT, UR26, 0x1e800, URZ ;  /* 0x0001e8001a067890 */ /* 0x000fe4000fffe0ff */
[----:B----4-:R-:W-:Y:S01]  /*3a50*/  UIADD3 UR5, UPT, UPT, UR5, 0x1f, URZ ;  /* 0x0000001f05057890 */ /* 0x010fe2000fffe0ff */
[----:B--2---:R-:W2:Y:S01]  /*3a60*/  LDS R0, [UR26+0x1b0] ;  /* 0x0001b01aff007984 */ /* 0x004ea20008000800 */
[----:B-1----:R-:W-:Y:S01]  /*3a70*/  UMOV UR36, 0x0 ;  /* 0x0000000000247882 */ /* 0x002fe20000000000 */
[----:B------:R-:W-:Y:S01]  /*3a80*/  UMOV UR37, 0x4100910 ;  /* 0x0410091000257882 */ /* 0x000fe20000000000 */
[----:B------:R-:W-:Y:S02]  /*3a90*/  USHF.R.S32.HI UR40, URZ, 0x1f, UR5 ;  /* 0x0000001fff287899 */ /* 0x000fe40008011405 */
[----:B------:R-:W-:-:S02]  /*3aa0*/  UISETP.GE.AND UP4, UPT, UR7, 0x1, UPT ;  /* 0x000000010700788c */ /* 0x000fc4000bf86270 */
[----:B------:R-:W-:Y:S02]  /*3ab0*/  ULEA.HI UR40, UR40, UR5, URZ, 0x5 ;  /* 0x0000000528287291 */ /* 0x000fe4000f8f28ff */
[----:B------:R-:W-:Y:S02]  /*3ac0*/  USHF.R.U32.HI UR5, URZ, 0x4, UR4 ;  /* 0x00000004ff057899 */ /* 0x000fe40008011604 */
[----:B------:R-:W-:Y:S02]  /*3ad0*/  USHF.R.S32.HI UR40, URZ, 0x5, UR40 ;  /* 0x00000005ff287899 */ /* 0x000fe40008011428 */
[----:B------:R-:W-:Y:S02]  /*3ae0*/  USHF.R.U32.HI UR4, URZ, 0x4, UR6 ;  /* 0x00000004ff047899 */ /* 0x000fe40008011606 */
[----:B------:R-:W-:Y:S02]  /*3af0*/  UISETP.LT.AND UP0, UPT, UR40, 0x1, UPT ;  /* 0x000000012800788c */ /* 0x000fe4000bf01270 */
[----:B------:R-:W-:-:S02]  /*3b00*/  ULOP3.LUT UR5, UR5, 0x3fff, URZ, 0xc0, !UPT ;  /* 0x00003fff05057892 */ /* 0x000fc4000f8ec0ff */
[----:B------:R-:W-:Y:S02]  /*3b10*/  ULOP3.LUT UR4, UR4, 0x3fff, URZ, 0xc0, !UPT ;  /* 0x00003fff04047892 */ /* 0x000fe4000f8ec0ff */
[----:B------:R-:W-:Y:S02]  /*3b20*/  USEL UR41, UR40, 0x1, !UP0 ;  /* 0x0000000128297887 */ /* 0x000fe4000c000000 */
[----:B------:R-:W-:Y:S02]  /*3b30*/  ULOP3.LUT UR28, UR5, 0x10000, URZ, 0xfc, !UPT ;  /* 0x00010000051c7892 */ /* 0x000fe4000f8efcff */
[----:B------:R-:W-:Y:S02]  /*3b40*/  ULOP3.LUT UR29, UR4, 0x10000, URZ, 0xfc, !UPT ;  /* 0x00010000041d7892 */ /* 0x000fe4000f8efcff */
[----:B------:R-:W-:Y:S01]  /*3b50*/  UIADD3 UR41, UPT, UPT, -UR41, URZ, URZ ;  /* 0x000000ff29297290 */ /* 0x000fe2000fffe1ff */
[----:B------:R-:W-:Y:S01]  /*3b60*/  UMOV UR34, 0x0 ;  /* 0x0000000000227882 */ /* 0x000fe20000000000 */
[----:B------:R-:W-:Y:S01]  /*3b70*/  UMOV UR35, 0x4100910 ;  /* 0x0410091000237882 */ /* 0x000fe20000000000 */
[----:B------:R-:W-:Y:S01]  /*3b80*/  UMOV UR32, 0x0 ;  /* 0x0000000000207882 */ /* 0x000fe20000000000 */
[----:B------:R-:W-:Y:S01]  /*3b90*/  UMOV UR33, 0x4100910 ;  /* 0x0410091000217882 */ /* 0x000fe20000000000 */
[----:B--2---:R-:W-:-:S15]  /*3ba0*/  R2UR UR42, R0 ;  /* 0x00000000002a72ca */ /* 0x004fde00000e0000 */
.L_x_75:
[----:B------:R-:W-:Y:S02]  /*3bb0*/  LEA R0, R10, UR26, 0x3 ;  /* 0x0000001a0a007c11 */ /* 0x000fe4000f8e18ff */
[----:B------:R-:W-:Y:S02]  /*3bc0*/  SHF.L.U32 R2, R9, 0x1f, RZ ;  /* 0x0000001f09027819 */ /* 0x000fe400000006ff */
[----:B------:R-:W-:Y:S01]  /*3bd0*/  PLOP3.LUT P0, PT, PT, PT, UP4, 0x80, 0x8 ;  /* 0x000000000008781c */ /* 0x000fe20003f0f048 */
[----:B------:R-:W-:Y:S01]  /*3be0*/  VIADD R3, R0, 0x110 ;  /* 0x0000011000037836 */ /* 0x000fe20000000000 */
[----:B-1----:R-:W1:Y:S02]  /*3bf0*/  SYNCS.PHASECHK.TRANS64.TRYWAIT P1, [R0+URZ+0x100], R2 ;  /* 0x00010002000075a7 */ /* 0x002e6400080211ff */
[----:B-1-3--:R-:W-:Y:S09]  /*3c00*/  @!P1 BRA `(.L_x_69) ;  /* 0x0000004800b89947 */ /* 0x00aff20003800000 */
.L_x_162:
[----:B------:R-:W-:Y:S01]  /*3c10*/  LEA R4, R10, UR26, 0x4 ;  /* 0x0000001a0a047c11 */ /* 0x000fe2000f8e20ff */
[----:B------:R-:W-:Y:S01]  /*3c20*/  @UP4 ULEA UR4, UR24, UR26, 0x3 ;  /* 0x0000001a18044291 */ /* 0x000fe2000f8e18ff */
[----:B------:R-:W-:Y:S01]  /*3c30*/  PLOP3.LUT P2, PT, PT, PT, PT, 0x80, 0x8 ;  /* 0x000000000008781c */ /* 0x000fe20003f4f070 */
[----:B------:R-:W-:Y:S01]  /*3c40*/  ULEA UR31, UR30, UR26, 0x3 ;  /* 0x0000001a1e1f7291 */ /* 0x000fe2000f8e18ff */
[----:B------:R-:W-:Y:S02]  /*3c50*/  PRMT R3, RZ, 0x654, R3 ;  /* 0x00000654ff037816 */ /* 0x000fe40000000003 */
[----:B------:R-:W2:Y:S01]  /*3c60*/  LDS.128 R4, [R4+0x190] ;  /* 0x0001900004047984 */ /* 0x000ea20000000c00 */
[----:B-1----:R-:W-:Y:S02]  /*3c70*/  @P0 SHF.L.U32 R2, R8, 0x1f, RZ ;  /* 0x0000001f08020819 */ /* 0x002fe400000006ff */
[----:B------:R-:W-:Y:S01]  /*3c80*/  SHF.L.U32 R0, R11, 0x1f, RZ ;  /* 0x0000001f0b007819 */ /* 0x000fe200000006ff */
[----:B------:R-:W-:Y:S01]  /*3c90*/  @!PT LDS RZ, [RZ] ;  /* 0x00000000fffff984 */ /* 0x000fe20000000800 */
[----:B------:R-:W-:Y:S01]  /*3ca0*/  @!PT LDS RZ, [RZ] ;  /* 0x00000000fffff984 */ /* 0x000fe20000000800 */
[----:B------:R-:W-:Y:S01]  /*3cb0*/  @!PT LDS RZ, [RZ] ;  /* 0x00000000fffff984 */ /* 0x000fe20000000800 */
[----:B------:R-:W-:Y:S01]  /*3cc0*/  @!PT LDS RZ, [RZ] ;  /* 0x00000000fffff984 */ /* 0x000fe20000000800 */
[----:B------:R1:W-:Y:S06]  /*3cd0*/  MEMBAR.ALL.CTA ;  /* 0x0000000000007992 */ /* 0x0003ec0000008000 */
[----:B-1----:R-:W1:Y:S02]  /*3ce0*/  FENCE.VIEW.ASYNC.S ;  /* 0x00000000000073c6 */ /* 0x002e640000000000 */
[----:B-1----:R1:W-:Y:S01]  /*3cf0*/  SYNCS.ARRIVE.TRANS64.RED.A1T0 RZ, [R3+URZ], RZ ;  /* 0x000000ff03ff79a7 */ /* 0x0023e200081004ff */
[----:B------:R1:W3:Y:S01]  /*3d00*/  @P0 SYNCS.PHASECHK.TRANS64.TRYWAIT P2, [UR4], R2 ;  /* 0x00000002ff0005a7 */ /* 0x0002e20008041104 */
[----:B------:R-:W-:Y:S01]  /*3d10*/  ULEA.HI UR4, UR30, UR30, URZ, 0x1 ;  /* 0x0000001e1e047291 */ /* 0x000fe2000f8f08ff */
[----:B--2---:R-:W-:-:S03]  /*3d20*/  LOP3.LUT P1, RZ, R6, 0x1, RZ, 0xc0, !PT ;  /* 0x0000000106ff7812 */ /* 0x004fc6000782c0ff */
[----:B------:R-:W-:Y:S02]  /*3d30*/  USHF.L.U32 UR11, UR4, 0x5, URZ ;  /* 0x00000005040b7899 */ /* 0x000fe400080006ff */
[----:B------:R-:W-:Y:S02]  /*3d40*/  ULOP3.LUT UR4, UR4, 0xffe, URZ, 0xc0, !UPT ;  /* 0x00000ffe04047892 */ /* 0x000fe4000f8ec0ff */
[----:B------:R-:W-:Y:S02]  /*3d50*/  ULOP3.LUT UR11, UR11, 0xffffffc0, URZ, 0xc0, !UPT ;  /* 0xffffffc00b0b7892 */ /* 0x000fe4000f8ec0ff */
[----:B------:R-:W-:Y:S02]  /*3d60*/  UIADD3 UR4, UPT, UPT, -UR4, UR30, URZ ;  /* 0x0000001e04047290 */ /* 0x000fe4000fffe1ff */
[----:B------:R-:W-:Y:S01]  /*3d70*/  UIADD3 UR11, UPT, UPT, UR42, UR11, URZ ;  /* 0x0000000b2a0b7290 */ /* 0x000fe2000fffe0ff */
[----:B------:R-:W2:Y:S03]  /*3d80*/  SYNCS.PHASECHK.TRANS64.TRYWAIT P0, [UR31+0x140], R0 ;  /* 0x00014000ff0075a7 */ /* 0x000ea6000800111f */
[----:B------:R-:W-:Y:S01]  /*3d90*/  ULEA UR11, UR4, UR11, 0x14 ;  /* 0x0000000b040b7291 */ /* 0x000fe2000f8ea0ff */
[----:B-123--:R-:W-:Y:S11]  /*3da0*/  @!P0 BRA `(.L_x_70) ;  /* 0x0000004800648947 */ /* 0x00eff60003800000 */
.L_x_164:
[----:B------:R-:W-:Y:S01]  /*3db0*/  IADD3 R10, PT, PT, R10, 0x1, RZ ;  /* 0x000000010a0a7810 */ /* 0x000fe20007ffe0ff */
[----:B------:R-:W-:Y:S06]  /*3dc0*/  BRA.U !UP4, `(.L_x_71) ;  /* 0x000000010cc07547 */ /* 0x000fec000b800000 */
[----:B------:R-:W-:Y:S01]  /*3dd0*/  UPLOP3.LUT UP2, UPT, UPT, UPT, UPT, 0x40, 0x4 ;  /* 0x000000000004789c */ /* 0x000fe20003f4e870 */
[----:B------:R-:W-:Y:S01]  /*3de0*/  UMOV UR23, UR41 ;  /* 0x0000002900177c82 */ /* 0x000fe20008000000 */
[----:B------:R-:W-:Y:S01]  /*3df0*/  UMOV UR22, UR40 ;  /* 0x0000002800167c82 */ /* 0x000fe20008000000 */
[----:B------:R-:W-:-:S08]  /*3e00*/  UMOV UR10, UR24 ;  /* 0x00000018000a7c82 */ /* 0x000fd00008000000 */
.L_x_74:
[----:B------:R-:W-:Y:S02]  /*3e10*/  UIADD3 UR23, UPT, UPT, UR23, 0x1, URZ ;  /* 0x0000000117177890 */ /* 0x000fe4000fffe0ff */
[----:B--2---:R-:W-:Y:S02]  /*3e20*/  ULEA UR5, UR10, UR26, 0x3 ;  /* 0x0000001a0a057291 */ /* 0x004fe4000f8e18ff */
[----:B------:R-:W-:Y:S01]  /*3e30*/  UISETP.NE.AND UP3, UPT, UR23, URZ, UPT ;  /* 0x000000ff1700728c */ /* 0x000fe2000bf65270 */
[----:B---3--:R-:W-:Y:S10]  /*3e40*/  @P2 BRA `(.L_x_72) ;  /* 0x00000000000c2947 */ /* 0x008ff40003800000 */
[----:B-1----:R-:W-:Y:S04]  /*3e50*/  SHF.L.U32 R2, R8, 0x1f, RZ ;  /* 0x0000001f08027819 */ /* 0x002fe800000006ff */
[----:B------:R-:W1:Y:S02]  /*3e60*/  SYNCS.PHASECHK.TRANS64.TRYWAIT P0, [UR5], R2 ;  /* 0x00000002ff0075a7 */ /* 0x000e640008001105 */
[----:B-1----:R-:W-:Y:S05]  /*3e70*/  @!P0 BRA `(.L_x_73) ;  /* 0x0000004800488947 */ /* 0x002fea0003800000 */
.L_x_72:
[----:B------:R-:W-:Y:S01]  /*3e80*/  UISETP.NE.AND UP0, UPT, UR22, 0x1, UPT ;  /* 0x000000011600788c */ /* 0x000fe2000bf05270 */
[----:B------:R-:W-:Y:S01]  /*3e90*/  PLOP3.LUT P2, PT, PT, PT, PT, 0x80, 0x8 ;  /* 0x000000000008781c */ /* 0x000fe20003f4f070 */
[----:B------:R-:W-:Y:S02]  /*3ea0*/  UIADD3 UR4, UPT, UPT, UR10, 0x1, URZ ;  /* 0x000000010a047890 */ /* 0x000fe4000fffe0ff */
[----:B------:R-:W-:Y:S02]  /*3eb0*/  UIADD3 UR25, UPT, UPT, UR5, 0x60, URZ ;  /* 0x0000006005197890 */ /* 0x000fe4000fffe0ff */
[----:B------:R-:W-:Y:S01]  /*3ec0*/  UISETP.NE.AND UP1, UPT, UR4, 0xc, UPT ;  /* 0x0000000c0400788c */ /* 0x000fe2000bf25270 */
[----:B------:R-:W-:Y:S01]  /*3ed0*/  PLOP3.LUT P0, PT, PT, PT, UP0, 0x80, 0x8 ;  /* 0x000000000008781c */ /* 0x000fe20003f0f008 */
[----:B------:R-:W-:Y:S02]  /*3ee0*/  UIADD3 UR22, UPT, UPT, UR22, -0x1, URZ ;  /* 0xffffffff16167890 */ /* 0x000fe4000fffe0ff */
[----:B------:R-:W-:Y:S02]  /*3ef0*/  USEL UR6, URZ, 0x1, UP1 ;  /* 0x00000001ff067887 */ /* 0x000fe40008800000 */
[----:B------:R-:W-:Y:S01]  /*3f00*/  USEL UR24, UR4, URZ, UP1 ;  /* 0x000000ff04187287 */ /* 0x000fe20008800000 */
[----:B------:R-:W-:Y:S01]  /*3f10*/  UMOV UR7, 0x40004040 ;  /* 0x4000404000077882 */ /* 0x000fe20000000000 */
[----:B------:R-:W-:Y:S02]  /*3f20*/  UMOV UR5, 0x40004040 ;  /* 0x4000404000057882 */ /* 0x000fe40000000000 */
[----:B------:R-:W-:Y:S01]  /*3f30*/  @UP0 ULEA UR4, UR24, UR26, 0x3 ;  /* 0x0000001a18040291 */ /* 0x000fe2000f8e18ff */
[----:B------:R-:W-:Y:S01]  /*3f40*/  LOP3.LUT R8, R8, UR6, RZ, 0x3c, !PT ;  /* 0x0000000608087c12 */ /* 0x000fe2000f8e3cff */
[----:B------:R-:W-:Y:S01]  /*3f50*/  ULEA UR6, UR10, UR29, 0x9 ;  /* 0x0000001d0a067291 */ /* 0x000fe2000f8e48ff */
[----:B------:R-:W-:Y:S02]  /*3f60*/  UMOV UR21, 0x40004040 ;  /* 0x4000404000157882 */ /* 0x000fe40000000000 */
[----:B-1----:R-:W-:Y:S01]  /*3f70*/  @P0 SHF.L.U32 R0, R8, 0x1f, RZ ;  /* 0x0000001f08000819 */ /* 0x002fe200000006ff */
[----:B------:R-:W-:Y:S02]  /*3f80*/  UIADD3 UR20, UPT, UPT, UR6, 0x2, URZ ;  /* 0x0000000206147890 */ /* 0x000fe4000fffe0ff */
[----:B------:R-:W-:Y:S01]  /*3f90*/  UIADD3 UR16, UPT, UPT, UR6, 0x4, URZ ;  /* 0x0000000406107890 */ /* 0x000fe2000fffe0ff */
[----:B------:R2:W3:Y:S01]  /*3fa0*/  @P0 SYNCS.PHASECHK.TRANS64.TRYWAIT P2, [UR4], R0 ;  /* 0x00000000ff0005a7 */ /* 0x0004e20008041104 */
[----:B------:R-:W-:Y:S02]  /*3fb0*/  ULEA UR4, UR10, UR28, 0x9 ;  /* 0x0000001c0a047291 */ /* 0x000fe4000f8e48ff */
[----:B------:R-:W-:Y:S02]  /*3fc0*/  UIADD3 UR12, UPT, UPT, UR6, 0x6, URZ ;  /* 0x00000006060c7890 */ /* 0x000fe4000fffe0ff */
[----:B------:R-:W-:Y:S02]  /*3fd0*/  UIADD3 UR18, UPT, UPT, UR4, 0x2, URZ ;  /* 0x0000000204127890 */ /* 0x000fe4000fffe0ff */
[----:B------:R-:W-:Y:S02]  /*3fe0*/  UIADD3 UR14, UPT, UPT, UR4, 0x4, URZ ;  /* 0x00000004040e7890 */ /* 0x000fe4000fffe0ff */
[----:B------:R-:W-:Y:S01]  /*3ff0*/  UIADD3 UR8, UPT, UPT, UR4, 0x6, URZ ;  /* 0x0000000604087890 */ /* 0x000fe2000fffe0ff */
[----:B------:R2:W-:Y:S01]  /*4000*/  UTCHMMA gdesc[UR4], gdesc[UR6], tmem[UR11], tmem[UR38], idesc[UR39], UP2 ;  /* 0x00ff2606040075ea */ /* 0x0005e2000900000b */
[----:B------:R-:W-:Y:S01]  /*4010*/  UPLOP3.LUT UP2, UPT, UPT, UPT, UPT, 0x80, 0x8 ;  /* 0x000000000008789c */ /* 0x000fe20003f4f070 */
[----:B------:R-:W-:Y:S01]  /*4020*/  UMOV UR19, 0x40004040 ;  /* 0x4000404000137882 */ /* 0x000fe20000000000 */
[----:B------:R-:W-:Y:S01]  /*4030*/  UMOV UR17, 0x40004040 ;  /* 0x4000404000117882 */ /* 0x000fe20000000000 */
[----:B------:R2:W-:Y:S01]  /*4040*/  UTCHMMA gdesc[UR18], gdesc[UR20], tmem[UR11], tmem[UR36], idesc[UR37], UPT ;  /* 0x00ff2414120075ea */ /* 0x0005e2000b80000b */
[----:B------:R-:W-:Y:S01]  /*4050*/  UMOV UR15, 0x40004040 ;  /* 0x40004040000f7882 */ /* 0x000fe20000000000 */
[----:B------:R-:W-:Y:S01]  /*4060*/  UMOV UR13, 0x40004040 ;  /* 0x40004040000d7882 */ /* 0x000fe20000000000 */
[----:B------:R-:W-:Y:S01]  /*4070*/  UMOV UR9, 0x40004040 ;  /* 0x4000404000097882 */ /* 0x000fe20000000000 */
[----:B------:R2:W-:Y:S01]  /*4080*/  UTCHMMA gdesc[UR14], gdesc[UR16], tmem[UR11], tmem[UR34], idesc[UR35], UPT ;  /* 0x00ff22100e0075ea */ /* 0x0005e2000b80000b */
[----:B------:R2:W-:Y:S01]  /*4090*/  UTCHMMA gdesc[UR8], gdesc[UR12], tmem[UR11], tmem[UR32], idesc[UR33], UPT ;  /* 0x00ff200c080075ea */ /* 0x0005e2000b80000b */
[----:B------:R2:W-:Y:S01]  /*40a0*/  UTCBAR.MULTICAST [UR25], URZ, UR27 ;  /* 0x000000ff190073e9 */ /* 0x0005e2000800081b */
[----:B------:R-:W-:Y:S01]  /*40b0*/  UMOV UR10, UR24 ;  /* 0x00000018000a7c82 */ /* 0x000fe20008000000 */
[----:B------:R-:W-:Y:S05]  /*40c0*/  BRA.U UP3, `(.L_x_74) ;  /* 0xfffffffd03507547 */ /* 0x000fea000b83ffff */
.L_x_71:
[----:B--2---:R-:W-:Y:S01]  /*40d0*/  UIADD3 UR4, UPT, UPT, UR30, 0x1, URZ ;  /* 0x000000011e047890 */ /* 0x004fe2000fffe0ff */
[C---:B------:R-:W-:Y:S01]  /*40e0*/  ISETP.NE.AND P0, PT, R10.reuse, 0x2, PT ;  /* 0x000000020a00780c */ /* 0x040fe20003f05270 */
[----:B------:R-:W-:Y:S02]  /*40f0*/  UIADD3 UR5, UPT, UPT, UR31, 0x120, URZ ;  /* 0x000001201f057890 */ /* 0x000fe4000fffe0ff */
[----:B------:R-:W-:Y:S01]  /*4100*/  UISETP.NE.AND UP0, UPT, UR4, 0x4, UPT ;  /* 0x000000040400788c */ /* 0x000fe2000bf05270 */
[----:B-1----:R-:W-:Y:S02]  /*4110*/  SEL R0, RZ, 0x1, P0 ;  /* 0x00000001ff007807 */ /* 0x002fe40000000000 */
[----:B------:R-:W-:Y:S01]  /*4120*/  SEL R10, R10, RZ, P0 ;  /* 0x000000ff0a0a7207 */ /* 0x000fe20000000000 */
[----:B------:R-:W-:Y:S01]  /*4130*/  USEL UR6, URZ, 0x1, UP0 ;  /* 0x00000001ff067887 */ /* 0x000fe20008000000 */
[----:B------:R-:W-:Y:S01]  /*4140*/  LOP3.LUT R9, R9, R0, RZ, 0x3c, !PT ;  /* 0x0000000009097212 */ /* 0x000fe200078e3cff */
[----:B------:R-:W-:Y:S01]  /*4150*/  USEL UR30, UR4, URZ, UP0 ;  /* 0x000000ff041e7287 */ /* 0x000fe20008000000 */
[----:B------:R1:W-:Y:S03]  /*4160*/  UTCBAR [UR5], URZ ;  /* 0x000000ff050073e9 */ /* 0x0003e600080000ff */
[----:B------:R-:W-:Y:S01]  /*4170*/  LOP3.LUT R11, R11, UR6, RZ, 0x3c, !PT ;  /* 0x000000060b0b7c12 */ /* 0x000fe2000f8e3cff */
[----:B------:R-:W-:Y:S07]  /*4180*/  @P1 BRA `(.L_x_75) ;  /* 0xfffffff800881947 */ /* 0x000fee000383ffff */
[----:B------:R-:W2:Y:S01]  /*4190*/  S2UR UR8, SR_CgaCtaId ;  /* 0x00000000000879c3 */ /* 0x000ea20000008800 */
[----:B------:R-:W-:Y:S01]  /*41a0*/  ELECT P0, URZ, PT ;  /* 0x0000000000ff782f */ /* 0x000fe20003800000 */
[----:B------:R-:W-:Y:S01]  /*41b0*/  IMAD.MOV.U32 R0, RZ, RZ, 0x1 ;  /* 0x00000001ff007424 */ /* 0x000fe200078e00ff */
[----:B------:R-:W-:Y:S01]  /*41c0*/  UIADD3 UR26, UPT, UPT, UR26, 0x140, URZ ;  /* 0x000001401a1a7890 */ /* 0x000fe2000fffe0ff */
[----:B------:R-:W-:Y:S01]  /*41d0*/  SHF.L.U32 R2, R11, 0x1f, RZ ;  /* 0x0000001f0b027819 */ /* 0x000fe200000006ff */
[----:B------:R-:W-:-:S03]  /*41e0*/  UMOV UR4, 0x40 ;  /* 0x0000004000047882 */ /* 0x000fc60000000000 */
[----:B------:R-:W-:Y:S01]  /*41f0*/  UVIRTCOUNT.DEALLOC.SMPOOL 0x80 ;  /* 0x000000800000784c */ /* 0x000fe20000000000 */
[----:B--2---:R-:W-:Y:S02]  /*4200*/  ULEA UR8, UR8, UR4, 0x18 ;  /* 0x0000000408087291 */ /* 0x004fe4000f8ec0ff */
[----:B------:R-:W-:-:S07]  /*4210*/  ULEA UR4, UR30, UR26, 0x3 ;  /* 0x0000001a1e047291 */ /* 0x000fce000f8e18ff */
[----:B------:R2:W-:Y:S02]  /*4220*/  @P0 STS.U8 [UR8+0x1c], R0 ;  /* 0x00001c00ff000988 */ /* 0x0005e40008000008 */
[----:B------:R-:W4:Y:S02]  /*4230*/  SYNCS.PHASECHK.TRANS64.TRYWAIT P0, [UR4], R2 ;  /* 0x00000002ff0075a7 */ /* 0x000f240008001104 */
[----:B--2-4-:R-:W-:Y:S05]  /*4240*/  @!P0 BRA `(.L_x_76) ;  /* 0x00000044006c8947 */ /* 0x014fea0003800000 */
.L_x_167:
[----:B------:R-:W-:-:S04]  /*4250*/  UIADD3 UR4, UPT, UPT, UR30, 0x1, URZ ;  /* 0x000000011e047890 */ /* 0x000fc8000fffe0ff */
[----:B------:R-:W-:-:S04]  /*4260*/  UISETP.NE.AND UP0, UPT, UR4, 0x4, UPT ;  /* 0x000000040400788c */ /* 0x000fc8000bf05270 */
[----:B------:R-:W-:Y:S02]  /*4270*/  USEL UR6, URZ, 0x1, UP0 ;  /* 0x00000001ff067887 */ /* 0x000fe40008000000 */
[----:B------:R-:W-:-:S04]  /*4280*/  USEL UR4, UR4, URZ, UP0 ;  /* 0x000000ff04047287 */ /* 0x000fc80008000000 */
[----:B-1----:R-:W-:Y:S01]  /*4290*/  ULEA UR5, UR4, UR26, 0x3 ;  /* 0x0000001a04057291 */ /* 0x002fe2000f8e18ff */
[----:B--2---:R-:W-:-:S04]  /*42a0*/  LOP3.LUT R2, R11, UR6, RZ, 0x3c, !PT ;  /* 0x000000060b027c12 */ /* 0x004fc8000f8e3cff */
[----:B------:R-:W-:-:S04]  /*42b0*/  SHF.L.U32 R3, R2, 0x1f, RZ ;  /* 0x0000001f02037819 */ /* 0x000fc800000006ff */
[----:B------:R-:W1:Y:S02]  /*42c0*/  SYNCS.PHASECHK.TRANS64.TRYWAIT P0, [UR5], R3 ;  /* 0x00000003ff0075a7 */ /* 0x000e640008001105 */
[----:B-1----:R-:W-:Y:S05]  /*42d0*/  @!P0 BRA `(.L_x_77) ;  /* 0x0000004400608947 */ /* 0x002fea0003800000 */
.L_x_169:
        /* <DEDUP_REMOVED lines=9> */
.L_x_171:
[----:B------:R-:W-:-:S04]  /*4370*/  UIADD3 UR4, UPT, UPT, UR4, 0x1, URZ ;  /* 0x0000000104047890 */ /* 0x000fc8000fffe0ff */
[----:B------:R-:W-:-:S04]  /*4380*/  UISETP.NE.AND UP0, UPT, UR4, 0x4, UPT ;  /* 0x000000040400788c */ /* 0x000fc8000bf05270 */
[----:B------:R-:W-:Y:S02]  /*4390*/  USEL UR5, URZ, 0x1, UP0 ;  /* 0x00000001ff057887 */ /* 0x000fe40008000000 */
[----:B------:R-:W-:-:S04]  /*43a0*/  USEL UR4, UR4, URZ, UP0 ;  /* 0x000000ff04047287 */ /* 0x000fc80008000000 */
[----:B------:R-:W-:Y:S01]  /*43b0*/  ULEA UR4, UR4, UR26, 0x3 ;  /* 0x0000001a04047291 */ /* 0x000fe2000f8e18ff */
[----:B------:R-:W-:-:S04]  /*43c0*/  LOP3.LUT R2, R2, UR5, RZ, 0x3c, !PT ;  /* 0x0000000502027c12 */ /* 0x000fc8000f8e3cff */
[----:B------:R-:W-:-:S04]  /*43d0*/  SHF.L.U32 R2, R2, 0x1f, RZ ;  /* 0x0000001f02027819 */ /* 0x000fc800000006ff */
[----:B------:R-:W2:Y:S02]  /*43e0*/  SYNCS.PHASECHK.TRANS64.TRYWAIT P0, [UR4], R2 ;  /* 0x00000002ff0075a7 */ /* 0x000ea40008001104 */
[----:B--2---:R-:W-:Y:S05]  /*43f0*/  @!P0 BRA `(.L_x_79) ;  /* 0x0000004400488947 */ /* 0x004fea0003800000 */
.L_x_173:
[----:B------:R-:W-:Y:S01]  /*4400*/  NOP ;  /* 0x0000000000007918 */ /* 0x000fe20000000000 */
[----:B-1----:R-:W1:Y:S01]  /*4410*/  LDS R0, [UR8+0x14] ;  /* 0x00001408ff007984 */ /* 0x002e620008000800 */
[----:B------:R-:W-:Y:S01]  /*4420*/  ULOP3.LUT UR4, UR42, 0xffff, URZ, 0xc0, !UPT ;  /* 0x0000ffff2a047892 */ /* 0x000fe2000f8ec0ff */
[----:B------:R-:W-:Y:S01]  /*4430*/  UMOV UR5, 0xffff ;  /* 0x0000ffff00057882 */ /* 0x000fe20000000000 */
[----:B------:R-:W-:Y:S02]  /*4440*/  UMOV UR6, 0x1 ;  /* 0x0000000100067882 */ /* 0x000fe40000000000 */
[----:B------:R-:W-:-:S04]  /*4450*/  USHF.R.U32.HI UR4, URZ, 0x5, UR4 ;  /* 0x00000005ff047899 */ /* 0x000fc80008011604 */
[----:B------:R-:W-:Y:S02]  /*4460*/  USHF.L.U32 UR5, UR5, UR4, URZ ;  /* 0x0000000405057299 */ /* 0x000fe400080006ff */
[----:B------:R-:W-:-:S04]  /*4470*/  USHF.L.U32 UR4, UR6, UR4, URZ ;  /* 0x0000000406047299 */ /* 0x000fc800080006ff */
[----:B-1----:R-:W-:-:S04]  /*4480*/  LOP3.LUT R0, R0, UR5, RZ, 0xc0, !PT ;  /* 0x0000000500007c12 */ /* 0x002fc8000f8ec0ff */
[----:B------:R-:W-:-:S13]  /*4490*/  ISETP.NE.AND P0, PT, R0, UR5, PT ;  /* 0x0000000500007c0c */ /* 0x000fda000bf05270 */
[----:B------:R-:W-:Y:S05]  /*44a0*/  @P0 BRA `(.L_x_80) ;  /* 0x0000000000580947 */ /* 0x000fea0003800000 */
[----:B------:R-:W1:Y:S02]  /*44b0*/  LDS R0, [UR8+0x18] ;  /* 0x00001808ff007984 */ /* 0x000e640008000800 */
[----:B-1----:R-:W-:-:S04]  /*44c0*/  LOP3.LUT R0, R0, UR4, RZ, 0xc0, !PT ;  /* 0x0000000400007c12 */ /* 0x002fc8000f8ec0ff */
[----:B------:R-:W-:-:S13]  /*44d0*/  ISETP.NE.AND P0, PT, R0, UR4, PT ;  /* 0x0000000400007c0c */ /* 0x000fda000bf05270 */
[----:B------:R-:W-:Y:S05]  /*44e0*/  @P0 BRA `(.L_x_81) ;  /* 0x00000000003c0947 */ /* 0x000fea0003800000 */
[----:B------:R-:W1:Y:S01]  /*44f0*/  S2R R2, SR_LANEID ;  /* 0x0000000000027919 */ /* 0x000e620000000000 */
[----:B------:R-:W-:-:S06]  /*4500*/  ULOP3.LUT UR5, URZ, UR5, URZ, 0x33, !UPT ;  /* 0x00000005ff057292 */ /* 0x000fcc000f8e33ff */
[----:B------:R-:W-:-:S04]  /*4510*/  IMAD.U32 R0, RZ, RZ, UR5 ;  /* 0x00000005ff007e24 */ /* 0x000fc8000f8e00ff */
[----:B------:R2:W4:Y:S02]  /*4520*/  REDUX UR7, R0 ;  /* 0x00000000000773c4 */ /* 0x0005240000000000 */
[----:B------:R1:W-:Y:S01]  /*4530*/  UTCATOMSWS.AND URZ, UR5 ;  /* 0x0000000500ff79e3 */ /* 0x0003e20008000000 */
[----:B--2---:R-:W-:Y:S01]  /*4540*/  LOP3.LUT R0, RZ, UR4, RZ, 0x33, !PT ;  /* 0x00000004ff007c12 */ /* 0x004fe2000f8e33ff */
[----:B------:R-:W-:Y:S02]  /*4550*/  VOTEU.ANY UR4, UPT, PT ;  /* 0x0000000000047886 */ /* 0x000fe400038e0100 */
[----:B------:R-:W-:Y:S02]  /*4560*/  UFLO.U32 UR4, UR4 ;  /* 0x00000004000472bd */ /* 0x000fe400080e0000 */
[----:B------:R-:W2:Y:S04]  /*4570*/  REDUX UR6, R0 ;  /* 0x00000000000673c4 */ /* 0x000ea80000000000 */
[----:B-1----:R-:W-:-:S02]  /*4580*/  ISETP.EQ.U32.AND P0, PT, R2, UR4, PT ;  /* 0x0000000402007c0c */ /* 0x002fc4000bf02070 */
[----:B----4-:R-:W-:-:S11]  /*4590*/  MOV R2, UR7 ;  /* 0x0000000700027c02 */ /* 0x010fd60008000f00 */
[----:B------:R1:W-:Y:S01]  /*45a0*/  @P0 ATOMS.AND RZ, [UR8+0x14], R2 ;  /* 0x00001402ffff098c */ /* 0x0003e2000a800008 */
[----:B--2---:R-:W-:-:S05]  /*45b0*/  IMAD.U32 R0, RZ, RZ, UR6 ;  /* 0x00000006ff007e24 */ /* 0x004fca000f8e00ff */
[----:B------:R1:W-:Y:S01]  /*45c0*/  @P0 ATOMS.AND RZ, [UR8+0x18], R0 ;  /* 0x00001800ffff098c */ /* 0x0003e2000a800008 */
[----:B------:R-:W-:Y:S05]  /*45d0*/  BRA `(.L_x_82) ;  /* 0x0000000000147947 */ /* 0x000fea0003800000 */
.L_x_81:
[----:B------:R-:W-:Y:S02]  /*45e0*/  MOV R2, 0x4600 ;  /* 0x0000460000027802 */ /* 0x000fe40000000f00 */
[----:B---3-5:R-:W-:Y:S05]  /*45f0*/  CALL.REL.NOINC `($__internal_0_$__cuda_sm10x_tcgen05_guardrail_trap_col_being_dealloced_not_returned_by_alloc) ;  /* 0x0000004400bc7944 */ /* 0x028fea0003c00000 */
[----:B------:R-:W-:Y:S05]  /*4600*/  BRA `(.L_x_82) ;  /* 0x0000000000087947 */ /* 0x000fea0003800000 */
.L_x_80:
[----:B------:R-:W-:Y:S02]  /*4610*/  MOV R2, 0x4630 ;  /* 0x0000463000027802 */ /* 0x000fe40000000f00 */
[----:B---3-5:R-:W-:Y:S05]  /*4620*/  CALL.REL.NOINC `($__internal_2_$__cuda_sm10x_tcgen05_guardrail_trap_unallocated_columns_being_dealloced) ;  /* 0x0000004400c87944 */ /* 0x028fea0003c00000 */
.L_x_82:
[----:B------:R-:W-:Y:S01]  /*4630*/  NOP ;  /* 0x0000000000007918 */ /* 0x000fe20000000000 */
[----:B------:R-:W-:Y:S05]  /*4640*/  EXIT ;  /* 0x000000000000794d */ /* 0x000fea0003800000 */
.L_x_64:
[----:B------:R-:W-:-:S09]  /*4650*/  UISETP.NE.OR UP0, UPT, UR22, 0x3, !UP4 ;  /* 0x000000031600788c */ /* 0x000fd2000e705670 */
[----:B------:R-:W-:Y:S05]  /*4660*/  BRA.U UP0, `(.L_x_83) ;  /* 0x0000000d00f07547 */ /* 0x000fea000b800000 */
[----:B------:R-:W2:Y:S01]  /*4670*/  LDCU UR27, c[0x0][0x370] ;  /* 0x00006e00ff1b77ac */ /* 0x000ea20008000800 */
[----:B------:R-:W3:Y:S01]  /*4680*/  LDC.64 R16, c[0x0][0x348] ;  /* 0x0000d200ff107b82 */ /* 0x000ee20000000a00 */
[----:B------:R-:W-:Y:S02]  /*4690*/  HFMA2 R13, -RZ, RZ, 0, 0 ;  /* 0x00000000ff0d7431 */ /* 0x000fe400000001ff */
[----:B------:R-:W-:Y:S01]  /*46a0*/  IMAD.MOV.U32 R15, RZ, RZ, 0x1 ;  /* 0x00000001ff0f7424 */ /* 0x000fe200078e00ff */
[----:B------:R-:W2:Y:S01]  /*46b0*/  LDCU.128 UR44, c[0x0][0xb10] ;  /* 0x00016200ff2c77ac */ /* 0x000ea20008000c00 */
[----:B------:R-:W-:Y:S01]  /*46c0*/  IMAD.MOV.U32 R14, RZ, RZ, RZ ;  /* 0x000000ffff0e7224 */ /* 0x000fe200078e00ff */
[----:B------:R-:W-:Y:S01]  /*46d0*/  MOV R7, 0x2000 ;  /* 0x0000200000077802 */ /* 0x000fe20000000f00 */
[----:B------:R-:W4:Y:S01]  /*46e0*/  LDCU UR26, c[0x0][0x374] ;  /* 0x00006e80ff1a77ac */ /* 0x000f220008000800 */
[----:B------:R-:W1:Y:S01]  /*46f0*/  LDC.64 R2, c[0x0][0x888] ;  /* 0x00022200ff027b82 */ /* 0x000e620000000a00 */
[----:B------:R-:W4:Y:S01]  /*4700*/  LDCU UR15, c[0x0][0xb0c] ;  /* 0x00016180ff0f77ac */ /* 0x000f220008000800 */
[----:B------:R-:W4:Y:S06]  /*4710*/  LDCU UR31, c[0x0][0xb20] ;  /* 0x00016400ff1f77ac */ /* 0x000f2c0008000800 */
[----:B------:R-:W1:Y:S01]  /*4720*/  LDC.64 R4, c[0x0][0x890] ;  /* 0x00022400ff047b82 */ /* 0x000e620000000a00 */
[----:B------:R-:W3:Y:S01]  /*4730*/  LDCU UR4, c[0x0][0xb30] ;  /* 0x00016600ff0477ac */ /* 0x000ee20008000800 */
[----:B--2---:R-:W-:-:S02]  /*4740*/  UIMAD.WIDE.U32 UR6, UR27, UR44, URZ ;  /* 0x0000002c1b0672a5 */ /* 0x004fc4000f8e00ff */
[----:B----4-:R-:W-:Y:S01]  /*4750*/  UIMAD.WIDE.U32 UR8, UR26, UR47, URZ ;  /* 0x0000002f1a0872a5 */ /* 0x010fe2000f8e00ff */
[----:B------:R-:W-:Y:S01]  /*4760*/  UMOV UR24, 0x400 ;  /* 0x0000040000187882 */ /* 0x000fe20000000000 */
[----:B------:R-:W-:-:S03]  /*4770*/  UPLOP3.LUT UP3, UPT, UPT, UPT, UPT, 0x40, 0x4 ;  /* 0x000000000004789c */ /* 0x000fc60003f6e870 */
[----:B------:R-:W-:Y:S01]  /*4780*/  UMOV UR6, UR7 ;  /* 0x0000000700067c82 */ /* 0x000fe20008000000 */
[----:B------:R-:W-:Y:S01]  /*4790*/  UISETP.GE.AND UP0, UPT, UR40, 0x1, UPT ;  /* 0x000000012800788c */ /* 0x000fe2000bf06270 */
[----:B------:R-:W-:Y:S01]  /*47a0*/  UMOV UR28, UR9 ;  /* 0x00000009001c7c82 */ /* 0x000fe20008000000 */
[----:B------:R-:W-:Y:S01]  /*47b0*/  UISETP.NE.AND UP4, UPT, UR40, 0x1, UPT ;  /* 0x000000012800788c */ /* 0x000fe2000bf85270 */
[----:B------:R-:W2:Y:S01]  /*47c0*/  LDCU.64 UR16, c[0x0][0xb28] ;  /* 0x00016500ff1077ac */ /* 0x000ea20008000a00 */
[----:B------:R-:W-:Y:S02]  /*47d0*/  ULEA UR24, UR54, UR24, 0x18 ;  /* 0x0000001836187291 */ /* 0x000fe4000f8ec0ff */
[----:B------:R-:W-:Y:S02]  /*47e0*/  UISETP.NE.AND UP6, UPT, UR15, 0x1, UPT ;  /* 0x000000010f00788c */ /* 0x000fe4000bfc5270 */
[----:B------:R-:W-:Y:S02]  /*47f0*/  UISETP.NE.AND UP5, UPT, UR46, 0x1, UPT ;  /* 0x000000012e00788c */ /* 0x000fe4000bfa5270 */
[----:B------:R-:W-:-:S02]  /*4800*/  USHF.R.U32.HI UR30, URZ, UR45, UR6 ;  /* 0x0000002dff1e7299 */ /* 0x000fc40008011606 */
[----:B------:R-:W-:Y:S02]  /*4810*/  USHF.R.U32.HI UR28, URZ, UR31, UR28 ;  /* 0x0000001fff1c7299 */ /* 0x000fe4000801161c */
[----:B---3--:R-:W-:Y:S01]  /*4820*/  UISETP.NE.AND UP2, UPT, UR4, 0x1, UPT ;  /* 0x000000010400788c */ /* 0x008fe2000bf45270 */
[----:B------:R-:W-:-:S10]  /*4830*/  UMOV UR12, URZ ;  /* 0x000000ff000c7c82 */ /* 0x000fd40008000000 */
.L_x_92:
[C---:B------:R-:W-:Y:S02]  /*4840*/  LEA R12, R14.reuse, UR24, 0x3 ;  /* 0x000000180e0c7c11 */ /* 0x040fe4000f8e18ff */
[----:B------:R-:W-:Y:S02]  /*4850*/  SHF.L.U32 R0, R13, 0x1f, RZ ;  /* 0x0000001f0d007819 */ /* 0x000fe400000006ff */
[----:B------:R-:W-:Y:S02]  /*4860*/  LEA R8, R14, UR24, 0x4 ;  /* 0x000000180e087c11 */ /* 0x000fe4000f8e20ff */
[----:B---3--:R-:W3:Y:S02]  /*4870*/  SYNCS.PHASECHK.TRANS64.TRYWAIT P0, [R12+URZ+0x100], R0 ;  /* 0x000100000c0075a7 */ /* 0x008ee400080011ff */
[----:B---3--:R-:W-:Y:S05]  /*4880*/  @!P0 BRA `(.L_x_84) ;  /* 0x00000040003c8947 */ /* 0x008fea0003800000 */
.L_x_174:
[----:B------:R-:W4:Y:S01]  /*4890*/  LDS.128 R8, [R8+0x190] ;  /* 0x0001900008087984 */ /* 0x000f220000000c00 */
[----:B------:R-:W-:Y:S01]  /*48a0*/  UISETP.GE.AND UP0, UPT, UR40, 0x1, UPT ;  /* 0x000000012800788c */ /* 0x000fe2000bf06270 */
[----:B------:R-:W-:Y:S01]  /*48b0*/  @!PT LDS RZ, [RZ] ;  /* 0x00000000fffff984 */ /* 0x000fe20000000800 */
[----:B------:R-:W-:Y:S01]  /*48c0*/  @!PT LDS RZ, [RZ] ;  /* 0x00000000fffff984 */ /* 0x000fe20000000800 */
[----:B------:R-:W-:Y:S01]  /*48d0*/  @!PT LDS RZ, [RZ] ;  /* 0x00000000fffff984 */ /* 0x000fe20000000800 */
[----:B------:R-:W-:Y:S01]  /*48e0*/  @!PT LDS RZ, [RZ] ;  /* 0x00000000fffff984 */ /* 0x000fe20000000800 */
[----:B------:R1:W-:Y:S06]  /*48f0*/  MEMBAR.ALL.CTA ;  /* 0x0000000000007992 */ /* 0x0003ec0000008000 */
[----:B-1----:R-:W1:Y:S01]  /*4900*/  FENCE.VIEW.ASYNC.S ;  /* 0x00000000000073c6 */ /* 0x002e620000000000 */
[----:B----4-:R-:W-:Y:S11]  /*4910*/  LOP3.LUT P0, RZ, R10, 0x1, RZ, 0xc0, !PT ;  /* 0x000000010aff7812 */ /* 0x010ff6000780c0ff */
[----:B------:R-:W-:Y:S02]  /*4920*/  @!UPT UIADD3 URZ, UPT, UPT, URZ, URZ, URZ ;  /* 0x000000fffffff290 */ /* 0x000fe4000fffe0ff */
[----:B-1----:R-:W-:Y:S01]  /*4930*/  VOTEU.ANY UP1, P0 ;  /* 0x0000000000ff7886 */ /* 0x002fe20000020100 */
[----:B------:R-:W-:Y:S11]  /*4940*/  PLOP3.LUT P0, PT, PT, PT, UP1, 0x80, 0x8 ;  /* 0x000000000008781c */ /* 0x000ff60003f0f018 */
[----:B------:R-:W-:Y:S02]  /*4950*/  @!UPT UIADD3 URZ, UPT, UPT, URZ, URZ, URZ ;  /* 0x000000fffffff290 */ /* 0x000fe4000fffe0ff */
[----:B---3--:R-:W-:Y:S02]  /*4960*/  @P0 SHF.R.U32.HI R0, RZ, 0x10, R9 ;  /* 0x00000010ff000819 */ /* 0x008fe40000011609 */
[----:B------:R-:W-:Y:S02]  /*4970*/  @P0 MOV R6, R8 ;  /* 0x0000000800060202 */ /* 0x000fe40000000f00 */
[----:B------:R-:W-:Y:S01]  /*4980*/  @P0 R2UR UR4, R0 ;  /* 0x00000000000402ca */ /* 0x000fe200000e0000 */
[----:B------:R-:W-:Y:S01]  /*4990*/  VIADD R0, R12, 0x110 ;  /* 0x000001100c007836 */ /* 0x000fe20000000000 */
[----:B------:R-:W-:Y:S02]  /*49a0*/  @P0 LOP3.LUT R8, R9, 0xffff, RZ, 0xc0, !PT ;  /* 0x0000ffff09080812 */ /* 0x000fe400078ec0ff */
[----:B------:R-:W-:Y:S02]  /*49b0*/  @P0 R2UR UR6, R6 ;  /* 0x00000000060602ca */ /* 0x000fe400000e0000 */
[----:B------:R-:W-:Y:S02]  /*49c0*/  PRMT R0, RZ, 0x654, R0 ;  /* 0x00000654ff007816 */ /* 0x000fe40000000000 */
[----:B------:R-:W-:Y:S02]  /*49d0*/  @P0 R2UR UR5, R8 ;  /* 0x00000000080502ca */ /* 0x000fe400000e0000 */
[----:B------:R1:W-:Y:S03]  /*49e0*/  SYNCS.ARRIVE.TRANS64.RED.A1T0 RZ, [R0+URZ], RZ ;  /* 0x000000ff00ff79a7 */ /* 0x0003e600081004ff */
[----:B------:R-:W-:Y:S04]  /*49f0*/  @UP1 UMOV UR25, UR4 ;  /* 0x0000000400191c82 */ /* 0x000fe80008000000 */
[----:B------:R-:W-:Y:S04]  /*4a00*/  @UP1 UMOV UR14, UR6 ;  /* 0x00000006000e1c82 */ /* 0x000fe80008000000 */
[----:B------:R-:W-:Y:S01]  /*4a10*/  @UP1 UMOV UR13, UR5 ;  /* 0x00000005000d1c82 */ /* 0x000fe20008000000 */
[----:B------:R-:W-:Y:S05]  /*4a20*/  BRA.U !UP0, `(.L_x_85) ;  /* 0x0000000108a47547 */ /* 0x000fea000b800000 */
[----:B------:R-:W-:Y:S02]  /*4a30*/  UIMAD.WIDE.U32 UR8, UR13, UR47, URZ ;  /* 0x0000002f0d0872a5 */ /* 0x000fe4000f8e00ff */
[----:B------:R-:W-:Y:S02]  /*4a40*/  UIMAD.WIDE.U32 UR10, UR14, UR44, URZ ;  /* 0x0000002c0e0a72a5 */ /* 0x000fe4000f8e00ff */
[----:B------:R-:W-:Y:S02]  /*4a50*/  USEL UR4, UR26, UR28, !UP5 ;  /* 0x0000001c1a047287 */ /* 0x000fe4000e800000 */
[----:B------:R-:W-:Y:S02]  /*4a60*/  USEL UR7, UR27, UR30, !UP6 ;  /* 0x0000001e1b077287 */ /* 0x000fe4000f000000 */
[----:B--2---:R-:W-:Y:S02]  /*4a70*/  UIMAD.WIDE.U32 UR18, UR4, UR16, URZ ;  /* 0x00000010041272a5 */ /* 0x004fe4000f8e00ff */
[----:B------:R-:W-:Y:S01]  /*4a80*/  UIMAD.WIDE.U32 UR20, UR7, UR16, URZ ;  /* 0x00000010071472a5 */ /* 0x000fe2000f8e00ff */
[----:B------:R-:W-:Y:S02]  /*4a90*/  UMOV UR5, UR9 ;  /* 0x0000000900057c82 */ /* 0x000fe40008000000 */
[----:B------:R-:W-:Y:S03]  /*4aa0*/  USHF.R.U32.HI UR6, URZ, UR31, UR5 ;  /* 0x0000001fff067299 */ /* 0x000fe60008011605 */
[----:B------:R-:W-:Y:S01]  /*4ab0*/  UMOV UR5, UR11 ;  /* 0x0000000b00057c82 */ /* 0x000fe20008000000 */
[----:B------:R-:W-:Y:S02]  /*4ac0*/  USEL UR6, UR13, UR6, !UP5 ;  /* 0x000000060d067287 */ /* 0x000fe4000e800000 */
[----:B------:R-:W-:Y:S02]  /*4ad0*/  USHF.R.U32.HI UR8, URZ, UR45, UR5 ;  /* 0x0000002dff087299 */ /* 0x000fe40008011605 */
[----:B------:R-:W-:Y:S01]  /*4ae0*/  UIMAD.WIDE.U32 UR10, UR6, UR16, URZ ;  /* 0x00000010060a72a5 */ /* 0x000fe2000f8e00ff */
[----:B------:R-:W-:Y:S02]  /*4af0*/  UMOV UR5, UR19 ;  /* 0x0000001300057c82 */ /* 0x000fe40008000000 */
[----:B------:R-:W-:Y:S03]  /*4b00*/  @UP4 USHF.R.U32.HI UR4, URZ, UR17, UR5 ;  /* 0x00000011ff044299 */ /* 0x000fe60008011605 */
[----:B------:R-:W-:Y:S01]  /*4b10*/  UMOV UR5, UR21 ;  /* 0x0000001500057c82 */ /* 0x000fe20008000000 */
[----:B------:R-:W-:Y:S02]  /*4b20*/  UIMAD UR4, UR40, UR4, URZ ;  /* 0x00000004280472a4 */ /* 0x000fe4000f8e02ff */
[----:B------:R-:W-:Y:S02]  /*4b30*/  @UP4 USHF.R.U32.HI UR7, URZ, UR17, UR5 ;  /* 0x00000011ff074299 */ /* 0x000fe40008011605 */
[----:B------:R-:W-:Y:S02]  /*4b40*/  USEL UR5, UR14, UR8, !UP6 ;  /* 0x000000080e057287 */ /* 0x000fe4000f000000 */
[----:B------:R-:W-:Y:S02]  /*4b50*/  UIMAD UR8, UR40, UR7, URZ ;  /* 0x00000007280872a4 */ /* 0x000fe4000f8e02ff */
[----:B------:R-:W-:Y:S03]  /*4b60*/  UISETP.GE.AND UP0, UPT, UR6, UR4, UPT ;  /* 0x000000040600728c */ /* 0x000fe6000bf06270 */
[----:B------:R-:W-:Y:S01]  /*4b70*/  UMOV UR4, UR11 ;  /* 0x0000000b00047c82 */ /* 0x000fe20008000000 */
[----:B------:R-:W-:Y:S02]  /*4b80*/  UISETP.GE.OR UP0, UPT, UR5, UR8, UP0 ;  /* 0x000000080500728c */ /* 0x000fe40008706670 */
[----:B------:R-:W-:Y:S02]  /*4b90*/  USHF.R.U32.HI UR4, URZ, UR17, UR4 ;  /* 0x00000011ff047299 */ /* 0x000fe40008011604 */
[----:B------:R-:W-:Y:S02]  /*4ba0*/  UIMAD.WIDE.U32 UR8, UR5, UR16, URZ ;  /* 0x00000010050872a5 */ /* 0x000fe4000f8e00ff */
[----:B------:R-:W-:Y:S04]  /*4bb0*/  USEL UR10, UR6, UR4, !UP4 ;  /* 0x00000004060a7287 */ /* 0x000fe8000e000000 */
[----:B------:R-:W-:Y:S01]  /*4bc0*/  UIADD3 UR11, UPT, UPT, -UR10, URZ, URZ ;  /* 0x000000ff0a0b7290 */ /* 0x000fe2000fffe1ff */
[----:B------:R-:W-:Y:S02]  /*4bd0*/  @!UP0 UMOV UR4, UR9 ;  /* 0x0000000900048c82 */ /* 0x000fe40008000000 */
[----:B------:R-:W-:Y:S02]  /*4be0*/  @!UP0 USHF.R.U32.HI UR4, URZ, UR17, UR4 ;  /* 0x00000011ff048299 */ /* 0x000fe40008011604 */
[----:B------:R-:W-:Y:S02]  /*4bf0*/  UIMAD UR8, UR40, UR11, UR6 ;  /* 0x0000000b280872a4 */ /* 0x000fe4000f8e0206 */
[----:B------:R-:W-:Y:S04]  /*4c00*/  @!UP0 USEL UR4, UR5, UR4, !UP4 ;  /* 0x0000000405048287 */ /* 0x000fe8000e000000 */
[----:B------:R-:W-:Y:S02]  /*4c10*/  @!UP0 UIMAD UR8, UR7, UR8, UR4 ;  /* 0x00000008070882a4 */ /* 0x000fe4000f8e0204 */
[----:B------:R-:W-:Y:S02]  /*4c20*/  @!UP0 UIADD3 UR9, UPT, UPT, UR10, -UR4, URZ ;  /* 0x800000040a098290 */ /* 0x000fe4000fffe0ff */
[----:B------:R-:W-:Y:S02]  /*4c30*/  UIADD3 UR4, UPT, UPT, -UR5, URZ, URZ ;  /* 0x000000ff05047290 */ /* 0x000fe4000fffe1ff */
[----:B------:R-:W-:Y:S02]  /*4c40*/  UIADD3 UR7, UPT, UPT, -UR6, URZ, URZ ;  /* 0x000000ff06077290 */ /* 0x000fe4000fffe1ff */
[----:B------:R-:W-:Y:S02]  /*4c50*/  @!UP0 UIMAD UR6, UR9, UR40, UR5 ;  /* 0x00000028090682a4 */ /* 0x000fe4000f8e0205 */
[----:B------:R-:W-:Y:S02]  /*4c60*/  UIMAD UR14, UR15, UR4, UR14 ;  /* 0x000000040f0e72a4 */ /* 0x000fe4000f8e020e */
[----:B------:R-:W-:Y:S01]  /*4c70*/  UIMAD UR13, UR46, UR7, UR13 ;  /* 0x000000072e0d72a4 */ /* 0x000fe2000f8e020d */
[----:B------:R-:W-:Y:S02]  /*4c80*/  @!UP0 UMOV UR5, UR8 ;  /* 0x0000000800058c82 */ /* 0x000fe40008000000 */
[----:B------:R-:W-:Y:S02]  /*4c90*/  UIMAD UR14, UR5, UR15, UR14 ;  /* 0x0000000f050e72a4 */ /* 0x000fe4000f8e020e */
[----:B------:R-:W-:Y:S11]  /*4ca0*/  UIMAD UR13, UR6, UR46, UR13 ;  /* 0x0000002e060d72a4 */ /* 0x000ff6000f8e020d */
[----:B------:R-:W-:Y:S01]  /*4cb0*/  @!UPT UIADD3 URZ, UPT, UPT, URZ, URZ, URZ ;  /* 0x000000fffffff290 */ /* 0x000fe2000fffe0ff */
.L_x_85:
[----:B------:R-:W3:Y:S01]  /*4cc0*/  @!UP2 LDCU.128 UR20, c[0x0][0xb10] ;  /* 0x00016200ff14a7ac */ /* 0x000ee20008000c00 */
[C---:B------:R-:W-:Y:S02]  /*4cd0*/  ISETP.NE.U32.AND P1, PT, R4.reuse, RZ, PT ;  /* 0x000000ff0400720c */ /* 0x040fe40003f25070 */
[----:B------:R-:W-:Y:S02]  /*4ce0*/  ISETP.NE.U32.AND P0, PT, R4, RZ, PT ;  /* 0x000000ff0400720c */ /* 0x000fe40003f05070 */
[C---:B------:R-:W-:Y:S02]  /*4cf0*/  ISETP.NE.AND.EX P1, PT, R5.reuse, RZ, PT, P1 ;  /* 0x000000ff0500720c */ /* 0x040fe40003f25310 */
[----:B------:R-:W-:Y:S01]  /*4d00*/  ISETP.NE.AND.EX P0, PT, R5, RZ, PT, P0 ;  /* 0x000000ff0500720c */ /* 0x000fe20003f05300 */
[----:B------:R-:W4:Y:S01]  /*4d10*/  @!UP2 LDCU UR5, c[0x0][0xb0c] ;  /* 0x00016180ff05a7ac */ /* 0x000f220008000800 */
[----:B------:R-:W-:Y:S02]  /*4d20*/  USHF.L.U32 UR11, UR29, 0x6, URZ ;  /* 0x000000061d0b7899 */ /* 0x000fe400080006ff */
[----:B------:R-:W-:Y:S02]  /*4d30*/  USHF.L.U32 UR10, UR32, 0x6, URZ ;  /* 0x00000006200a7899 */ /* 0x000fe400080006ff */
[----:B---3--:R-:W-:Y:S07]  /*4d40*/  UIMAD.WIDE.U32 UR6, UR14, UR20, URZ ;  /* 0x000000140e0672a5 */ /* 0x008fee000f8e00ff */
[----:B------:R-:W-:Y:S01]  /*4d50*/  @!UP2 UMOV UR4, UR7 ;  /* 0x000000070004ac82 */ /* 0x000fe20008000000 */
[----:B----4-:R-:W-:Y:S02]  /*4d60*/  @!UP2 UISETP.NE.AND UP0, UPT, UR5, 0x1, UPT ;  /* 0x000000010500a88c */ /* 0x010fe4000bf05270 */
[----:B------:R-:W-:Y:S02]  /*4d70*/  @!UP2 USHF.R.U32.HI UR4, URZ, UR21, UR4 ;  /* 0x00000015ff04a299 */ /* 0x000fe40008011604 */
[----:B------:R-:W-:Y:S02]  /*4d80*/  UIMAD.WIDE.U32 UR6, UR13, UR23, URZ ;  /* 0x000000170d0672a5 */ /* 0x000fe4000f8e00ff */
[----:B------:R-:W-:Y:S02]  /*4d90*/  @!UP2 USEL UR8, UR14, UR4, !UP0 ;  /* 0x000000040e08a287 */ /* 0x000fe4000c000000 */
[----:B------:R-:W-:Y:S03]  /*4da0*/  @!UP2 UISETP.NE.AND UP0, UPT, UR22, 0x1, UPT ;  /* 0x000000011600a88c */ /* 0x000fe6000bf05270 */
[----:B------:R-:W-:Y:S02]  /*4db0*/  @!UP2 UMOV UR6, UR7 ;  /* 0x000000070006ac82 */ /* 0x000fe40008000000 */
[----:B------:R-:W3:Y:S02]  /*4dc0*/  @!UP2 LDCU UR4, c[0x0][0xb20] ;  /* 0x00016400ff04a7ac */ /* 0x000ee40008000800 */
[----:B---3--:R-:W-:Y:S04]  /*4dd0*/  @!UP2 USHF.R.U32.HI UR6, URZ, UR4, UR6 ;  /* 0x00000004ff06a299 */ /* 0x008fe80008011606 */
[----:B------:R-:W-:Y:S04]  /*4de0*/  @!UP2 USEL UR6, UR13, UR6, !UP0 ;  /* 0x000000060d06a287 */ /* 0x000fe8000c000000 */
[----:B------:R-:W-:Y:S02]  /*4df0*/  @!UP2 UIADD3 UR4, UPT, UPT, -UR8, UR6, URZ ;  /* 0x000000060804a290 */ /* 0x000fe4000fffe1ff */
[----:B------:R-:W-:Y:S02]  /*4e00*/  @!UP2 UIADD3 UR6, UPT, UPT, UR8, -UR6, URZ ;  /* 0x800000060806a290 */ /* 0x000fe4000fffe0ff */
[----:B------:R-:W-:Y:S02]  /*4e10*/  @!UP2 UIMAD UR14, UR4, UR5, UR14 ;  /* 0x00000005040ea2a4 */ /* 0x000fe4000f8e020e */
[----:B------:R-:W-:Y:S01]  /*4e20*/  @!UP2 UIMAD UR13, UR6, UR22, UR13 ;  /* 0x00000016060da2a4 */ /* 0x000fe2000f8e020d */
[----:B------:R-:W-:Y:S11]  /*4e30*/  BRA.U UP3, `(.L_x_86) ;  /* 0x0000000103107547 */ /* 0x000ff6000b800000 */
[----:B------:R-:W-:Y:S04]  /*4e40*/  MOV R6, UR33 ;  /* 0x0000002100067c02 */ /* 0x000fe80008000f00 */
[----:B------:R-:W-:Y:S04]  /*4e50*/  SHF.L.U32 R6, R6, 0x1f, RZ ;  /* 0x0000001f06067819 */ /* 0x000fe800000006ff */
[----:B------:R-:W3:Y:S02]  /*4e60*/  SYNCS.PHASECHK.TRANS64.TRYWAIT P2, [UR24+0xf8], R6 ;  /* 0x0000f806ff0075a7 */ /* 0x000ee40008041118 */
[----:B---3--:R-:W-:Y:S05]  /*4e70*/  @!P2 BRA `(.L_x_87) ;  /* 0x0000003800d4a947 */ /* 0x008fea0003800000 */
.L_x_86:
[----:B------:R-:W-:Y:S05]  /*4e80*/  @!P1 BRA `(.L_x_88) ;  /* 0x0000000000309947 */ /* 0x000fea0003800000 */
[----:B------:R-:W-:Y:S01]  /*4e90*/  ISETP.NE.U32.AND P1, PT, R2, RZ, PT ;  /* 0x000000ff0200720c */ /* 0x000fe20003f25070 */
[----:B------:R-:W3:Y:S01]  /*4ea0*/  LDCU.64 UR4, c[0x0][0x358] ;  /* 0x00006b00ff0477ac */ /* 0x000ee20008000a00 */
[----:B------:R-:W-:Y:S02]  /*4eb0*/  IMAD.MOV.U32 R53, RZ, RZ, 0x1 ;  /* 0x00000001ff357424 */ /* 0x000fe400078e00ff */
[----:B------:R-:W-:Y:S11]  /*4ec0*/  ISETP.NE.AND.EX P1, PT, R3, RZ, PT, P1 ;  /* 0x000000ff0300720c */ /* 0x000ff60003f25310 */
[----:B------:R-:W-:Y:S02]  /*4ed0*/  @!UPT UIADD3 URZ, UPT, UPT, URZ, URZ, URZ ;  /* 0x000000fffffff290 */ /* 0x000fe4000fffe0ff */
[----:B------:R-:W4:Y:S01]  /*4ee0*/  @P1 LDC.64 R8, c[0x0][0x888] ;  /* 0x00022200ff081b82 */ /* 0x000f220000000a00 */
[----:B-1----:R-:W-:Y:S04]  /*4ef0*/  @P1 IMAD R0, R4, UR36, RZ ;  /* 0x0000002404001c24 */ /* 0x002fe8000f8e02ff */
[----:B----4-:R-:W-:Y:S04]  /*4f00*/  @P1 IMAD.WIDE R8, R0, 0x4, R8 ;  /* 0x0000000400081825 */ /* 0x010fe800078e0208 */
[----:B------:R-:W-:Y:S01]  /*4f10*/  HFMA2 R0, -RZ, RZ, 0, 5.9604644775390625e-08 ;  /* 0x00000001ff007431 */ /* 0x000fe200000001ff */
[----:B---3-5:R3:W5:Y:S04]  /*4f20*/  @P1 LDG.E R26, desc[UR4][R8.64] ;  /* 0x00000004081a1981 */ /* 0x028768000c1e1900 */
[----:B------:R-:W-:Y:S01]  /*4f30*/  @!P1 PRMT R53, R0, 0x7610, R53 ;  /* 0x0000761000359816 */ /* 0x000fe20000000035 */
[----:B---3--:R-:W4:Y:S06]  /*4f40*/  @!P1 LDC R26, c[0x0][0x880] ;  /* 0x00022000ff1a9b82 */ /* 0x008f2c0000000800 */
.L_x_88:
[----:B----45:R-:W-:Y:S01]  /*4f50*/  @!P0 FSETP.EQ.AND P1, PT, R26, RZ, PT ;  /* 0x000000ff1a00820b */ /* 0x030fe20003f22000 */
[----:B------:R-:W-:Y:S01]  /*4f60*/  @!UPT UIADD3 URZ, UPT, UPT, URZ, URZ, URZ ;  /* 0x000000fffffff290 */ /* 0x000fe2000fffe0ff */
[----:B------:R-:W-:Y:S11]  /*4f70*/  @!P0 BRA `(.L_x_89) ;  /* 0x0000000000188947 */ /* 0x000ff60003800000 */
[----:B------:R-:W-:Y:S02]  /*4f80*/  LOP3.LUT P0, RZ, R53, 0xff, RZ, 0xc0, !PT ;  /* 0x000000ff35ff7812 */ /* 0x000fe4000780c0ff */
[----:B------:R-:W-:Y:S04]  /*4f90*/  ISETP.NE.U32.AND P1, PT, R2, RZ, PT ;  /* 0x000000ff0200720c */ /* 0x000fe80003f25070 */
[----:B------:R-:W-:Y:S04]  /*4fa0*/  ISETP.NE.AND.EX P1, PT, R3, RZ, PT, P1 ;  /* 0x000000ff0300720c */ /* 0x000fe80003f25310 */
[----:B------:R-:W-:Y:S03]  /*4fb0*/  PLOP3.LUT P1, PT, P1, PT, PT, 0x8, 0x80 ;  /* 0x000000000080781c */ /* 0x000fe60000f2e170 */
[----:B------:R-:W-:Y:S11]  /*4fc0*/  @P0 FSETP.EQ.AND P1, PT, R26, RZ, PT ;  /* 0x000000ff1a00020b */ /* 0x000ff60003f22000 */
[----:B------:R-:W-:Y:S02]  /*4fd0*/  @!UPT UIADD3 URZ, UPT, UPT, URZ, URZ, URZ ;  /* 0x000000fffffff290 */ /* 0x000fe4000fffe0ff */
.L_x_89:
[----:B------:R-:W-:Y:S01]  /*4fe0*/  ULEA UR4, UR12, UR24, 0x3 ;  /* 0x000000180c047291 */ /* 0x000fe2000f8e18ff */
[----:B------:R-:W-:Y:S02]  /*4ff0*/  SHF.L.U32 R9, R15, 0x1f, RZ ;  /* 0x0000001f0f097819 */ /* 0x000fe400000006ff */
[----:B------:R-:W-:Y:S04]  /*5000*/  ELECT P0, URZ, PT ;  /* 0x0000000000ff782f */ /* 0x000fe80003800000 */
[----:B------:R-:W-:Y:S02]  /*5010*/  PLOP3.LUT P1, PT, P1, P0, PT, 0xf2, 0x2f ;  /* 0x00000000002f781c */ /* 0x000fe40000f21e72 */
[----:B------:R-:W3:Y:S11]  /*5020*/  SYNCS.PHASECHK.TRANS64.TRYWAIT P2, [UR4+0xd8], R9 ;  /* 0x0000d809ff0075a7 */ /* 0x000ef60008041104 */
[----:B------:R-:W-:Y:S05]  /*5030*/  @!P1 IADD3 R8, P0, PT, R16, 0x580, RZ ;  /* 0x0000058010089810 */ /* 0x000fea0007f1e0ff */
[----:B-1----:R-:W-:Y:S01]  /*5040*/  @!P1 IMAD.X R6, RZ, RZ, R17, P0 ;  /* 0x000000ffff069224 */ /* 0x002fe200000e0611 */
[----:B---3--:R-:W-:Y:S07]  /*5050*/  @!P2 BRA `(.L_x_90) ;  /* 0x000000380074a947 */ /* 0x008fee0003800000 */
.L_x_177:
[----:B------:R-:W-:Y:S01]  /*5060*/  @!P1 R2UR UR7, R6 ;  /* 0x00000000060792ca */ /* 0x000fe200000e0000 */
[----:B------:R-:W-:Y:S01]  /*5070*/  UIADD3 UR5, UPT, UPT, UR12, 0x1, URZ ;  /* 0x000000010c057890 */ /* 0x000fe2000fffe0ff */
[----:B------:R-:W-:Y:S01]  /*5080*/  @!P1 R2UR UR6, R8 ;  /* 0x00000000080692ca */ /* 0x000fe200000e0000 */
[----:B------:R-:W-:Y:S01]  /*5090*/  UIADD3 UR9, UPT, UPT, UR4, 0xc0, URZ ;  /* 0x000000c004097890 */ /* 0x000fe2000fffe0ff */
[----:B------:R-:W-:Y:S01]  /*50a0*/  @!P1 IMAD.MOV.U32 R6, RZ, RZ, 0x2000 ;  /* 0x00002000ff069424 */ /* 0x000fe200078e00ff */
[----:B------:R-:W-:Y:S01]  /*50b0*/  UISETP.NE.AND UP0, UPT, UR5, 0x3, UPT ;  /* 0x000000030500788c */ /* 0x000fe2000bf05270 */
[----:B------:R-:W-:Y:S01]  /*50c0*/  VIADD R14, R14, 0x1 ;  /* 0x000000010e0e7836 */ /* 0x000fe20000000000 */
[----:B------:R-:W-:Y:S01]  /*50d0*/  UMOV UR22, 0x0 ;  /* 0x0000000000167882 */ /* 0x000fe20000000000 */
[----:B------:R-:W-:Y:S01]  /*50e0*/  UMOV UR23, 0x10000000 ;  /* 0x1000000000177882 */ /* 0x000fe20000000000 */
[----:B------:R-:W-:Y:S04]  /*50f0*/  UPRMT UR20, UR54, 0x654, UR9 ;  /* 0x0000065436147896 */ /* 0x000fe80008000009 */
[----:B-1----:R-:W-:Y:S01]  /*5100*/  IMAD.U32 R9, RZ, RZ, UR7 ;  /* 0x00000007ff097e24 */ /* 0x002fe2000f8e00ff */
[----:B------:R-:W-:Y:S01]  /*5110*/  USEL UR7, URZ, 0x1, UP0 ;  /* 0x00000001ff077887 */ /* 0x000fe20008000000 */
[----:B------:R-:W-:Y:S01]  /*5120*/  IMAD.U32 R8, RZ, RZ, UR6 ;  /* 0x00000006ff087e24 */ /* 0x000fe2000f8e00ff */
[----:B------:R-:W-:Y:S02]  /*5130*/  USEL UR6, UR5, URZ, UP0 ;  /* 0x000000ff05067287 */ /* 0x000fe40008000000 */
[----:B------:R-:W-:Y:S01]  /*5140*/  VOTEU.ALL UP0, P1 ;  /* 0x0000000000ff7886 */ /* 0x000fe20000800000 */
[----:B------:R-:W-:Y:S02]  /*5150*/  @!P1 R2UR UR19, R9 ;  /* 0x00000000091392ca */ /* 0x000fe400000e0000 */
[----:B------:R-:W-:Y:S02]  /*5160*/  @!P1 R2UR UR18, R8 ;  /* 0x00000000081292ca */ /* 0x000fe400000e0000 */
[----:B------:R-:W-:Y:S01]  /*5170*/  @!UP0 ULEA UR5, UR12, UR24, 0xd ;  /* 0x000000180c058291 */ /* 0x000fe2000f8e68ff */
[----:B------:R-:W-:Y:S02]  /*5180*/  LOP3.LUT R15, R15, UR7, RZ, 0x3c, !PT ;  /* 0x000000070f0f7c12 */ /* 0x000fe4000f8e3cff */
[----:B------:R-:W-:Y:S01]  /*5190*/  UMOV UR12, UR36 ;  /* 0x00000024000c7c82 */ /* 0x000fe20008000000 */
[----:B------:R-:W-:Y:S01]  /*51a0*/  @!UP0 UIADD3 UR8, UPT, UPT, UR5, 0x400, URZ ;  /* 0x0000040005088890 */ /* 0x000fe2000fffe0ff */
[----:B------:R-:W-:Y:S01]  /*51b0*/  SHF.L.U32 R0, R15, 0x1f, RZ ;  /* 0x0000001f0f007819 */ /* 0x000fe200000006ff */
[----:B------:R-:W-:Y:S01]  /*51c0*/  VOTEU.ALL UP0, P1 ;  /* 0x0000000000ff7886 */ /* 0x000fe20000800000 */
[----:B------:R-:W-:Y:S06]  /*51d0*/  ULEA UR5, UR6, UR24, 0x3 ;  /* 0x0000001806057291 */ /* 0x000fec000f8e18ff */
[----:B------:R1:W-:Y:S01]  /*51e0*/  @!UP0 UTMALDG.3D [UR8], [UR18], desc[UR22] ;  /* 0x00001608120085b4 */ /* 0x0003e20008011000 */
[----:B------:R1:W-:Y:S01]  /*51f0*/  @!P1 SYNCS.ARRIVE.TRANS64.RED.A0TR RZ, [UR4+0xc0], R6 ;  /* 0x0000c006ffff99a7 */ /* 0x0003e20008300404 */
[----:B------:R-:W-:Y:S01]  /*5200*/  SYNCS.ARRIVE.TRANS64.RED.A1T0 RZ, [UR20], RZ ;  /* 0x000000ffffff79a7 */ /* 0x000fe20008100414 */
[----:B------:R-:W3:Y:S02]  /*5210*/  SYNCS.PHASECHK.TRANS64.TRYWAIT P0, [UR5+0xd8], R0 ;  /* 0x0000d800ff0075a7 */ /* 0x000ee40008001105 */
[----:B-1-3--:R-:W-:Y:S05]  /*5220*/  @!P0 BRA `(.L_x_91) ;  /* 0x0000003800188947 */ /* 0x00afea0003800000 */
.L_x_179:
[----:B------:R-:W-:Y:S01]  /*5230*/  UIADD3 UR9, UPT, UPT, UR5, 0xc0, URZ ;  /* 0x000000c005097890 */ /* 0x000fe2000fffe0ff */
[----:B-1----:R-:W-:Y:S01]  /*5240*/  @!P1 IADD3 R6, P0, PT, R16, 0x580, RZ ;  /* 0x0000058010069810 */ /* 0x002fe20007f1e0ff */
[----:B------:R-:W-:Y:S01]  /*5250*/  UPLOP3.LUT UP3, UPT, UPT, UPT, UPT, 0x80, 0x8 ;  /* 0x000000000008789c */ /* 0x000fe20003f6f070 */
[----:B------:R-:W-:Y:S01]  /*5260*/  R2UR UR23, R55 ;  /* 0x00000000371772ca */ /* 0x000fe200000e0000 */
[----:B------:R-:W-:Y:S01]  /*5270*/  UMOV UR20, 0x0 ;  /* 0x0000000000147882 */ /* 0x000fe20000000000 */
[----:B------:R-:W-:Y:S01]  /*5280*/  @!P1 R2UR UR7, R6 ;  /* 0x00000000060792ca */ /* 0x000fe200000e0000 */
[----:B------:R-:W-:Y:S01]  /*5290*/  @!P1 IMAD.X R0, RZ, RZ, R17, P0 ;  /* 0x000000ffff009224 */ /* 0x000fe200000e0611 */
[----:B------:R-:W-:Y:S01]  /*52a0*/  UMOV UR21, 0x10000000 ;  /* 0x1000000000157882 */ /* 0x000fe20000000000 */
[----:B------:R-:W-:Y:S01]  /*52b0*/  UMOV UR12, UR36 ;  /* 0x00000024000c7c82 */ /* 0x000fe20008000000 */
[----:B------:R-:W-:Y:S01]  /*52c0*/  VOTEU.ALL UP0, P1 ;  /* 0x0000000000ff7886 */ /* 0x000fe20000800000 */
[----:B------:R-:W-:Y:S01]  /*52d0*/  R2UR UR22, R56 ;  /* 0x00000000381672ca */ /* 0x000fe200000e0000 */
[----:B------:R-:W-:Y:S01]  /*52e0*/  UMOV UR36, UR25 ;  /* 0x0000001900247c82 */ /* 0x000fe20008000000 */
[----:B------:R-:W-:Y:S02]  /*52f0*/  @!P1 R2UR UR4, R0 ;  /* 0x00000000000492ca */ /* 0x000fe400000e0000 */
[----:B------:R-:W-:Y:S01]  /*5300*/  @!UP0 UIADD3 UR10, UPT, UPT, UR10, 0x20, URZ ;  /* 0x000000200a0a8890 */ /* 0x000fe2000fffe0ff */
[C---:B------:R-:W-:Y:S01]  /*5310*/  ISETP.NE.AND P0, PT, R14.reuse, 0x2, PT ;  /* 0x000000020e00780c */ /* 0x040fe20003f05270 */
[----:B------:R-:W-:Y:S02]  /*5320*/  UIADD3 UR32, UPT, UPT, UR13, UR23, URZ ;  /* 0x000000170d207290 */ /* 0x000fe4000fffe0ff */
[----:B------:R-:W-:Y:S01]  /*5330*/  IMAD.U32 R8, RZ, RZ, UR7 ;  /* 0x00000007ff087e24 */ /* 0x000fe2000f8e00ff */
[----:B------:R-:W-:Y:S02]  /*5340*/  SEL R0, RZ, 0x1, P0 ;  /* 0x00000001ff007807 */ /* 0x000fe40000000000 */
[----:B------:R-:W-:Y:S02]  /*5350*/  SEL R14, R14, RZ, P0 ;  /* 0x000000ff0e0e7207 */ /* 0x000fe40000000000 */
[----:B------:R-:W-:Y:S01]  /*5360*/  @!P1 R2UR UR18, R8 ;  /* 0x00000000081292ca */ /* 0x000fe200000e0000 */
[----:B------:R-:W-:Y:S01]  /*5370*/  UIADD3 UR29, UPT, UPT, UR14, UR22, URZ ;  /* 0x000000160e1d7290 */ /* 0x000fe2000fffe0ff */
[----:B------:R-:W-:Y:S01]  /*5380*/  IMAD.U32 R9, RZ, RZ, UR4 ;  /* 0x00000004ff097e24 */ /* 0x000fe2000f8e00ff */
[----:B------:R-:W-:Y:S01]  /*5390*/  @!UP0 ULEA UR4, UR6, UR24, 0xd ;  /* 0x0000001806048291 */ /* 0x000fe2000f8e68ff */
[----:B------:R-:W-:Y:S03]  /*53a0*/  LOP3.LUT R13, R13, R0, RZ, 0x3c, !PT ;  /* 0x000000000d0d7212 */ /* 0x000fe600078e3cff */
[----:B------:R-:W-:Y:S01]  /*53b0*/  @!P1 R2UR UR19, R9 ;  /* 0x00000000091392ca */ /* 0x000fe200000e0000 */
[----:B------:R-:W-:Y:S01]  /*53c0*/  @!UP0 UIADD3 UR8, UPT, UPT, UR4, 0x400, URZ ;  /* 0x0000040004088890 */ /* 0x000fe2000fffe0ff */
[----:B------:R-:W-:Y:S01]  /*53d0*/  VOTEU.ALL UP0, P1 ;  /* 0x0000000000ff7886 */ /* 0x000fe20000800000 */
[----:B------:R-:W-:Y:S10]  /*53e0*/  UPRMT UR4, UR54, 0x654, UR9 ;  /* 0x0000065436047896 */ /* 0x000ff40008000009 */
[----:B------:R1:W-:Y:S01]  /*53f0*/  @!UP0 UTMALDG.3D [UR8], [UR18], desc[UR20] ;  /* 0x00001408120085b4 */ /* 0x0003e20008011000 */
[----:B------:R3:W-:Y:S01]  /*5400*/  @!P1 SYNCS.ARRIVE.TRANS64.RED.A0TR RZ, [UR5+0xc0], R7 ;  /* 0x0000c007ffff99a7 */ /* 0x0007e20008300405 */
[----:B------:R-:W-:Y:S01]  /*5410*/  SYNCS.ARRIVE.TRANS64.RED.A1T0 RZ, [UR4], RZ ;  /* 0x000000ffffff79a7 */ /* 0x000fe20008100404 */
[----:B------:R-:W-:Y:S04]  /*5420*/  UIADD3 UR4, UPT, UPT, UR6, 0x1, URZ ;  /* 0x0000000106047890 */ /* 0x000fe8000fffe0ff */
[----:B------:R-:W-:Y:S04]  /*5430*/  UISETP.NE.AND UP0, UPT, UR4, 0x3, UPT ;  /* 0x000000030400788c */ /* 0x000fe8000bf05270 */
[----:B------:R-:W-:Y:S06]  /*5440*/  USEL UR5, URZ, 0x1, UP0 ;  /* 0x00000001ff057887 */ /* 0x000fec0008000000 */
[----:B------:R-:W-:Y:S01]  /*5450*/  LOP3.LUT R15, R15, UR5, RZ, 0x3c, !PT ;  /* 0x000000050f0f7c12 */ /* 0x000fe2000f8e3cff */
[----:B-1----:R-:W-:Y:S01]  /*5460*/  USEL UR12, UR4, URZ, UP0 ;  /* 0x000000ff040c7287 */ /* 0x002fe20008000000 */
[----:B------:R-:W-:Y:S11]  /*5470*/  BRA.U UP1, `(.L_x_92) ;  /* 0xfffffff101f07547 */ /* 0x000ff6000b83ffff */
[----:B------:R-:W-:Y:S01]  /*5480*/  UIADD3 UR24, UPT, UPT, UR24, 0xd8, URZ ;  /* 0x000000d818187890 */ /* 0x000fe2000fffe0ff */
[----:B------:R-:W-:-:S03]  /*5490*/  SHF.L.U32 R2, R15, 0x1f, RZ ;  /* 0x0000001f0f027819 */ /* 0x000fc600000006ff */
[----:B------:R-:W-:-:S09]  /*54a0*/  ULEA UR4, UR12, UR24, 0x3 ;  /* 0x000000180c047291 */ /* 0x000fd2000f8e18ff */
[----:B------:R-:W1:Y:S02]  /*54b0*/  SYNCS.PHASECHK.TRANS64.TRYWAIT P0, [UR4], R2 ;  /* 0x00000002ff0075a7 */ /* 0x000e640008001104 */
[----:B-1----:R-:W-:Y:S05]  /*54c0*/  @!P0 BRA `(.L_x_93) ;  /* 0x0000003400888947 */ /* 0x002fea0003800000 */
.L_x_181:
        /* <DEDUP_REMOVED lines=9> */
.L_x_183:
[----:B------:R-:W-:-:S04]  /*5560*/  UIADD3 UR4, UPT, UPT, UR4, 0x1, URZ ;  /* 0x0000000104047890 */ /* 0x000fc8000fffe0ff */
[----:B------:R-:W-:-:S04]  /*5570*/  UISETP.NE.AND UP0, UPT, UR4, 0x3, UPT ;  /* 0x000000030400788c */ /* 0x000fc8000bf05270 */
[----:B------:R-:W-:Y:S02]  /*5580*/  USEL UR5, URZ, 0x1, UP0 ;  /* 0x00000001ff057887 */ /* 0x000fe40008000000 */
[----:B------:R-:W-:-:S04]  /*5590*/  USEL UR4, UR4, URZ, UP0 ;  /* 0x000000ff04047287 */ /* 0x000fc80008000000 */
[----:B------:R-:W-:Y:S01]  /*55a0*/  ULEA UR4, UR4, UR24, 0x3 ;  /* 0x0000001804047291 */ /* 0x000fe2000f8e18ff */
[----:B-1----:R-:W-:-:S04]  /*55b0*/  LOP3.LUT R2, R15, UR5, RZ, 0x3c, !PT ;  /* 0x000000050f027c12 */ /* 0x002fc8000f8e3cff */
[----:B------:R-:W-:Y:S01]  /*55c0*/  SHF.L.U32 R2, R2, 0x1f, RZ ;  /* 0x0000001f02027819 */ /* 0x000fe200000006ff */
[----:B------:R-:W-:-:S07]  /*55d0*/  IMAD.U32 R0, RZ, RZ, UR4 ;  /* 0x00000004ff007e24 */ /* 0x000fce000f8e00ff */
.L_x_95:
[----:B-1----:R1:W4:Y:S02]  /*55e0*/  SYNCS.PHASECHK.TRANS64.TRYWAIT P0, [R0+URZ], R2 ;  /* 0x00000002000075a7 */ /* 0x00232400080011ff */
[----:B----4-:R-:W-:Y:S05]  /*55f0*/  @!P0 NANOSLEEP.SYNCS 0x989680 ;  /* 0x009896800000895d */ /* 0x010fea0003900000 */
[----:B------:R-:W4:Y:S02]  /*5600*/  @!P0 SYNCS.PHASECHK.TRANS64 P0, [R0+URZ], R2 ;  /* 0x00000002000085a7 */ /* 0x000f2400080010ff */
[----:B--2-4-:R-:W-:Y:S05]  /*5610*/  @P0 EXIT ;  /* 0x000000000000094d */ /* 0x014fea0003800000 */
[----:B------:R-:W-:Y:S05]  /*5620*/  BRA `(.L_x_95) ;  /* 0xfffffffc00ec7947 */ /* 0x000fea000383ffff */
.L_x_83:
[----:B------:R-:W-:-:S06]  /*5630*/  UISETP.GE.AND UP0, UPT, UR22, 0x4, UPT ;  /* 0x000000041600788c */ /* 0x000fcc000bf06270 */
[----:B------:R-:W-:-:S13]  /*5640*/  PLOP3.LUT P0, PT, PT, PT, UP0, 0x80, 0x8 ;  /* 0x000000000008781c */ /* 0x000fda0003f0f008 */
[----:B-1----:R-:W-:Y:S05]  /*5650*/  @!P0 EXIT ;  /* 0x000000000000894d */ /* 0x002fea0003800000 */
[----:B------:R-:W-:Y:S01]  /*5660*/  BAR.SYNC.DEFER_BLOCKING 0x6, 0xa0 ;  /* 0x0182800000007b1d */ /* 0x000fe20000010000 */
[C---:B------:R-:W-:Y:S01]  /*5670*/  IMAD.SHL.U32 R4, R64.reuse, 0x20, RZ ;  /* 0x0000002040047824 */ /* 0x040fe200078e00ff */
[C---:B------:R-:W-:Y:S01]  /*5680*/  R2P PR, R64.reuse, 0x6 ;  /* 0x0000000640007804 */ /* 0x040fe20000000000 */
[C---:B------:R-:W-:Y:S01]  /*5690*/  IMAD.SHL.U32 R2, R64.reuse, 0x4, RZ ;  /* 0x0000000440027824 */ /* 0x040fe200078e00ff */
[----:B------:R-:W-:Y:S01]  /*56a0*/  CS2R R60, SRZ ;  /* 0x00000000003c7805 */ /* 0x000fe2000001ff00 */
[----:B------:R-:W-:Y:S01]  /*56b0*/  IMAD.U32 R23, R64, 0x10000, RZ ;  /* 0x0001000040177824 */ /* 0x000fe200078e00ff */
[----:B------:R-:W-:Y:S01]  /*56c0*/  UMOV UR44, 0x400 ;  /* 0x00000400002c7882 */ /* 0x000fe20000000000 */
[----:B------:R-:W1:Y:S01]  /*56d0*/  LDCU.64 UR4, c[0x0][0x890] ;  /* 0x00011200ff0477ac */ /* 0x000e620008000a00 */
[----:B------:R-:W2:Y:S01]  /*56e0*/  LDC.64 R50, c[0x0][0x8b0] ;  /* 0x00022c00ff327b82 */ /* 0x000ea20000000a00 */
[----:B------:R-:W-:Y:S01]  /*56f0*/  LOP3.LUT R3, R4, 0xe0, RZ, 0xc0, !PT ;  /* 0x000000e004037812 */ /* 0x000fe200078ec0ff */
[----:B------:R-:W-:Y:S01]  /*5700*/  IMAD.SHL.U32 R52, R64, 0x10, RZ ;  /* 0x0000001040347824 */ /* 0x000fe200078e00ff */
[----:B------:R-:W-:Y:S01]  /*5710*/  ULEA UR44, UR54, UR44, 0x18 ;  /* 0x0000002c362c7291 */ /* 0x000fe2000f8ec0ff */
[----:B------:R-:W-:Y:S01]  /*5720*/  LOP3.LUT R4, R4, 0x100, RZ, 0xc0, !PT ;  /* 0x0000010004047812 */ /* 0x000fe200078ec0ff */
[----:B------:R-:W-:Y:S01]  /*5730*/  IMAD.MOV.U32 R63, RZ, RZ, 0x8 ;  /* 0x00000008ff3f7424 */ /* 0x000fe200078e00ff */
[----:B------:R-:W-:Y:S01]  /*5740*/  LOP3.LUT R2, R3, 0x1c, R2, 0xf8, !PT ;  /* 0x0000001c03027812 */ /* 0x000fe200078ef802 */
[----:B------:R-:W-:Y:S01]  /*5750*/  IMAD.MOV.U32 R62, RZ, RZ, 0x10 ;  /* 0x00000010ff3e7424 */ /* 0x000fe200078e00ff */
[----:B------:R-:W3:Y:S01]  /*5760*/  LDC.64 R48, c[0x0][0x8a8] ;  /* 0x00022a00ff307b82 */ /* 0x000ee20000000a00 */
[----:B------:R-:W-:Y:S01]  /*5770*/  SHF.R.U32.HI R3, RZ, 0x2, R64 ;  /* 0x00000002ff037819 */ /* 0x000fe20000011640 */
[----:B------:R-:W-:Y:S01]  /*5780*/  IMAD.MOV.U32 R22, RZ, RZ, RZ ;  /* 0x000000ffff167224 */ /* 0x000fe200078e00ff */
[----:B------:R-:W-:Y:S01]  /*5790*/  LOP3.LUT R23, R23, 0x600000, RZ, 0xc0, !PT ;  /* 0x0060000017177812 */ /* 0x000fe200078ec0ff */
[----:B------:R-:W-:Y:S01]  /*57a0*/  IMAD.MOV.U32 R59, RZ, RZ, RZ ;  /* 0x000000ffff3b7224 */ /* 0x000fe200078e00ff */
[----:B------:R-:W-:Y:S01]  /*57b0*/  LOP3.LUT R52, R4, 0x600, R52, 0xf8, !PT ;  /* 0x0000060004347812 */ /* 0x000fe200078ef834 */
[----:B------:R-:W4:Y:S01]  /*57c0*/  LDCU UR63, c[0x0][0x370] ;  /* 0x00006e00ff3f77ac */ /* 0x000f220008000800 */
[----:B------:R-:W-:Y:S01]  /*57d0*/  LOP3.LUT R2, R2, 0x4, R3, 0x78, !PT ;  /* 0x0000000402027812 */ /* 0x000fe200078e7803 */
[----:B------:R-:W4:Y:S01]  /*57e0*/  LDS R0, [UR44+0x1b0] ;  /* 0x0001b02cff007984 */ /* 0x000f220008000800 */
[----:B-1----:R-:W-:Y:S01]  /*57f0*/  IMAD.U32 R66, RZ, RZ, UR4 ;  /* 0x00000004ff427e24 */ /* 0x002fe2000f8e00ff */
[----:B------:R-:W-:Y:S01]  /*5800*/  UIADD3 UR4, UPT, UPT, UR44, 0x400, URZ ;  /* 0x000004002c047890 */ /* 0x000fe2000fffe0ff */
[----:B------:R-:W-:Y:S01]  /*5810*/  LOP3.LUT R52, R52, R2, RZ, 0xfc, !PT ;  /* 0x0000000234347212 */ /* 0x000fe200078efcff */
[----:B------:R-:W-:Y:S01]  /*5820*/  IMAD.U32 R65, RZ, RZ, UR5 ;  /* 0x00000005ff417e24 */ /* 0x000fe2000f8e00ff */
[----:B------:R-:W-:Y:S01]  /*5830*/  LOP3.LUT R64, R64, 0x60, RZ, 0xc0, !PT ;  /* 0x0000006040407812 */ /* 0x000fe200078ec0ff */
[----:B------:R-:W1:Y:S01]  /*5840*/  LDCU UR41, c[0x0][0xb0c] ;  /* 0x00016180ff2977ac */ /* 0x000e620008000800 */
[----:B------:R-:W-:Y:S01]  /*5850*/  SEL R63, R63, 0xfffffff8, !P1 ;  /* 0xfffffff83f3f7807 */ /* 0x000fe20004800000 */
[----:B------:R-:W-:Y:S01]  /*5860*/  IMAD.U32 R68, RZ, RZ, UR4 ;  /* 0x00000004ff447e24 */ /* 0x000fe2000f8e00ff */
[----:B------:R-:W-:Y:S01]  /*5870*/  SEL R62, R62, 0xfffffff0, !P2 ;  /* 0xfffffff03e3e7807 */ /* 0x000fe20005000000 */
[----:B------:R-:W1:Y:S01]  /*5880*/  LDCU UR39, c[0x0][0xb30] ;  /* 0x00016600ff2777ac */ /* 0x000e620008000800 */
[----:B------:R-:W1:Y:S01]  /*5890*/  LDCU.64 UR60, c[0x0][0x888] ;  /* 0x00011100ff3c77ac */ /* 0x000e620008000a00 */
[----:B------:R-:W1:Y:S01]  /*58a0*/  LDCU.64 UR42, c[0x0][0xb28] ;  /* 0x00016500ff2a77ac */ /* 0x000e620008000a00 */
[----:B------:R-:W1:Y:S01]  /*58b0*/  LDCU.128 UR56, c[0x0][0xb10] ;  /* 0x00016200ff3877ac */ /* 0x000e620008000c00 */
[----:B------:R-:W1:Y:S01]  /*58c0*/  LDCU UR62, c[0x0][0x374] ;  /* 0x00006e80ff3e77ac */ /* 0x000e620008000800 */
[----:B------:R-:W-:Y:S01]  /*58d0*/  UMOV UR55, 0x1 ;  /* 0x0000000100377882 */ /* 0x000fe20000000000 */
[----:B------:R-:W-:Y:S01]  /*58e0*/  UMOV UR46, URZ ;  /* 0x000000ff002e7c82 */ /* 0x000fe20008000000 */
[----:B------:R-:W-:Y:S01]  /*58f0*/  UMOV UR53, URZ ;  /* 0x000000ff00357c82 */ /* 0x000fe20008000000 */
[----:B------:R-:W-:Y:S01]  /*5900*/  UMOV UR52, URZ ;  /* 0x000000ff00347c82 */ /* 0x000fe20008000000 */
[----:B-1234-:R-:W-:-:S07]  /*5910*/  IMAD.IADD R23, R0, 0x1, R23 ;  /* 0x0000000100177824 */ /* 0x01efce00078e0217 */
.L_x_126:
[C---:B------:R-:W-:Y:S02]  /*5920*/  LEA R0, R59.reuse, UR44, 0x3 ;  /* 0x0000002c3b007c11 */ /* 0x040fe4000f8e18ff */
[----:B------:R-:W-:Y:S02]  /*5930*/  SHF.L.U32 R2, R60, 0x1f, RZ ;  /* 0x0000001f3c027819 */ /* 0x000fe400000006ff */
[----:B------:R-:W-:Y:S02]  /*5940*/  LEA R4, R59, UR44, 0x4 ;  /* 0x0000002c3b047c11 */ /* 0x000fe4000f8e20ff */
[----:B------:R-:W1:Y:S02]  /*5950*/  SYNCS.PHASECHK.TRANS64.TRYWAIT P0, [R0+URZ+0x100], R2 ;  /* 0x00010002000075a7 */ /* 0x000e6400080011ff */
[----:B-1----:R-:W-:Y:S05]  /*5960*/  @!P0 BRA `(.L_x_96) ;  /* 0x0000003000908947 */ /* 0x002fea0003800000 */
.L_x_184:
[----:B------:R-:W-:Y:S01]  /*5970*/  R2UR UR7, R67 ;  /* 0x00000000430772ca */ /* 0x000fe200000e0000 */
[----:B------:R-:W2:Y:S01]  /*5980*/  LDS.128 R4, [R4+0x190] ;  /* 0x0001900004047984 */ /* 0x000ea20000000c00 */
[----:B-1----:R-:W-:Y:S01]  /*5990*/  VIADD R0, R0, 0x110 ;  /* 0x0000011000007836 */ /* 0x002fe20000000000 */
[----:B------:R-:W-:Y:S04]  /*59a0*/  UISETP.GE.AND UP0, UPT, UR40, 0x1, UPT ;  /* 0x000000012800788c */ /* 0x000fe8000bf06270 */
[----:B------:R-:W-:Y:S01]  /*59b0*/  PRMT R0, RZ, 0x654, R0 ;  /* 0x00000654ff007816 */ /* 0x000fe20000000000 */
[----:B------:R-:W-:Y:S01]  /*59c0*/  @!PT LDS RZ, [RZ] ;  /* 0x00000000fffff984 */ /* 0x000fe20000000800 */
[----:B------:R-:W-:Y:S01]  /*59d0*/  @!PT LDS RZ, [RZ] ;  /* 0x00000000fffff984 */ /* 0x000fe20000000800 */
[----:B------:R-:W-:Y:S01]  /*59e0*/  @!PT LDS RZ, [RZ] ;  /* 0x00000000fffff984 */ /* 0x000fe20000000800 */
[----:B------:R-:W-:Y:S01]  /*59f0*/  @!PT LDS RZ, [RZ] ;  /* 0x00000000fffff984 */ /* 0x000fe20000000800 */
[----:B------:R1:W-:Y:S06]  /*5a00*/  MEMBAR.ALL.CTA ;  /* 0x0000000000007992 */ /* 0x0003ec0000008000 */
[----:B-1----:R-:W1:Y:S02]  /*5a10*/  FENCE.VIEW.ASYNC.S ;  /* 0x00000000000073c6 */ /* 0x002e640000000000 */
[----:B-1----:R1:W-:Y:S01]  /*5a20*/  SYNCS.ARRIVE.TRANS64.RED.A1T0 RZ, [R0+URZ], RZ ;  /* 0x000000ff00ff79a7 */ /* 0x0023e200081004ff */
[----:B--2---:R-:W-:Y:S11]  /*5a30*/  LOP3.LUT P0, RZ, R6, 0x1, RZ, 0xc0, !PT ;  /* 0x0000000106ff7812 */ /* 0x004ff6000780c0ff */
[----:B------:R-:W-:Y:S02]  /*5a40*/  @!UPT UIADD3 URZ, UPT, UPT, URZ, URZ, URZ ;  /* 0x000000fffffff290 */ /* 0x000fe4000fffe0ff */
[----:B------:R-:W-:Y:S01]  /*5a50*/  VOTEU.ANY UP1, P0 ;  /* 0x0000000000ff7886 */ /* 0x000fe20000020100 */
[----:B------:R-:W-:Y:S01]  /*5a60*/  PLOP3.LUT P0, PT, PT, PT, UP1, 0x80, 0x8 ;  /* 0x000000000008781c */ /* 0x000fe20003f0f018 */
[----:B------:R-:W-:Y:S06]  /*5a70*/  UP2UR UR4, UPR, URZ, 0x2 ;  /* 0x00000002ff047883 */ /* 0x000fec0008000000 */
[----:B------:R-:W-:Y:S06]  /*5a80*/  IMAD.U32 R69, RZ, RZ, UR4 ;  /* 0x00000004ff457e24 */ /* 0x000fec000f8e00ff */
[----:B------:R-:W-:Y:S02]  /*5a90*/  @P0 SHF.R.U32.HI R2, RZ, 0x10, R5 ;  /* 0x00000010ff020819 */ /* 0x000fe40000011605 */
[----:B------:R-:W-:Y:S02]  /*5aa0*/  @P0 MOV R3, R4 ;  /* 0x0000000400030202 */ /* 0x000fe40000000f00 */
[----:B------:R-:W-:Y:S02]  /*5ab0*/  @P0 R2UR UR4, R2 ;  /* 0x00000000020402ca */ /* 0x000fe400000e0000 */
[----:B------:R-:W-:Y:S02]  /*5ac0*/  @P0 LOP3.LUT R4, R5, 0xffff, RZ, 0xc0, !PT ;  /* 0x0000ffff05040812 */ /* 0x000fe400078ec0ff */
[----:B------:R-:W-:Y:S02]  /*5ad0*/  @P0 R2UR UR6, R3 ;  /* 0x00000000030602ca */ /* 0x000fe400000e0000 */
[----:B------:R-:W-:Y:S07]  /*5ae0*/  @P0 R2UR UR5, R4 ;  /* 0x00000000040502ca */ /* 0x000fee00000e0000 */
[----:B------:R-:W-:Y:S02]  /*5af0*/  @UP1 UMOV UR7, UR4 ;  /* 0x0000000400071c82 */ /* 0x000fe40008000000 */
[----:B------:R-:W-:Y:S02]  /*5b00*/  IMAD.U32 R67, RZ, RZ, UR7 ;  /* 0x00000007ff437e24 */ /* 0x000fe4000f8e00ff */
[----:B------:R-:W-:Y:S02]  /*5b10*/  @UP1 UMOV UR38, UR6 ;  /* 0x0000000600261c82 */ /* 0x000fe40008000000 */
[----:B------:R-:W-:Y:S01]  /*5b20*/  @UP1 UMOV UR37, UR5 ;  /* 0x0000000500251c82 */ /* 0x000fe20008000000 */
[----:B-1----:R-:W-:Y:S05]  /*5b30*/  BRA.U !UP0, `(.L_x_97) ;  /* 0x0000000108cc7547 */ /* 0x002fea000b800000 */
[----:B------:R-:W1:Y:S01]  /*5b40*/  LDCU UR12, c[0x0][0xb20] ;  /* 0x00016400ff0c77ac */ /* 0x000e620008000800 */
[----:B------:R-:W-:Y:S02]  /*5b50*/  UIMAD.WIDE.U32 UR4, UR62, UR59, URZ ;  /* 0x0000003b3e0472a5 */ /* 0x000fe4000f8e00ff */
[----:B------:R-:W-:Y:S02]  /*5b60*/  UIMAD.WIDE.U32 UR6, UR63, UR56, URZ ;  /* 0x000000383f0672a5 */ /* 0x000fe4000f8e00ff */
[----:B------:R-:W-:Y:S02]  /*5b70*/  UISETP.NE.AND UP0, UPT, UR58, 0x1, UPT ;  /* 0x000000013a00788c */ /* 0x000fe4000bf05270 */
[----:B------:R-:W-:Y:S02]  /*5b80*/  UIMAD.WIDE.U32 UR8, UR37, UR59, URZ ;  /* 0x0000003b250872a5 */ /* 0x000fe4000f8e00ff */
[----:B------:R-:W-:Y:S02]  /*5b90*/  UIMAD.WIDE.U32 UR10, UR38, UR56, URZ ;  /* 0x00000038260a72a5 */ /* 0x000fe4000f8e00ff */
[----:B------:R-:W-:Y:S02]  /*5ba0*/  UISETP.NE.AND UP1, UPT, UR41, 0x1, UPT ;  /* 0x000000012900788c */ /* 0x000fe4000bf25270 */
[----:B------:R-:W-:Y:S01]  /*5bb0*/  UISETP.NE.AND UP2, UPT, UR40, 0x1, UPT ;  /* 0x000000012800788c */ /* 0x000fe2000bf45270 */
[----:B------:R-:W-:Y:S02]  /*5bc0*/  UMOV UR4, UR5 ;  /* 0x0000000500047c82 */ /* 0x000fe40008000000 */
[----:B-1----:R-:W-:Y:S03]  /*5bd0*/  USHF.R.U32.HI UR5, URZ, UR12, UR4 ;  /* 0x0000000cff057299 */ /* 0x002fe60008011604 */
[----:B------:R-:W-:Y:S02]  /*5be0*/  UMOV UR4, UR7 ;  /* 0x0000000700047c82 */ /* 0x000fe40008000000 */
[----:B------:R-:W-:Y:S02]  /*5bf0*/  USHF.R.U32.HI UR7, URZ, UR57, UR4 ;  /* 0x00000039ff077299 */ /* 0x000fe40008011604 */
[----:B------:R-:W-:Y:S02]  /*5c00*/  USEL UR4, UR62, UR5, !UP0 ;  /* 0x000000053e047287 */ /* 0x000fe4000c000000 */
[----:B------:R-:W-:Y:S01]  /*5c10*/  USEL UR7, UR63, UR7, !UP1 ;  /* 0x000000073f077287 */ /* 0x000fe2000c800000 */
[----:B------:R-:W-:Y:S01]  /*5c20*/  UMOV UR5, UR9 ;  /* 0x0000000900057c82 */ /* 0x000fe20008000000 */
[----:B------:R-:W-:Y:S02]  /*5c30*/  UIMAD.WIDE.U32 UR8, UR4, UR42, URZ ;  /* 0x0000002a040872a5 */ /* 0x000fe4000f8e00ff */
[----:B------:R-:W-:Y:S03]  /*5c40*/  USHF.R.U32.HI UR6, URZ, UR12, UR5 ;  /* 0x0000000cff067299 */ /* 0x000fe60008011605 */
[----:B------:R-:W-:Y:S01]  /*5c50*/  UMOV UR5, UR11 ;  /* 0x0000000b00057c82 */ /* 0x000fe20008000000 */
[----:B------:R-:W-:Y:S02]  /*5c60*/  UIMAD.WIDE.U32 UR10, UR7, UR42, URZ ;  /* 0x0000002a070a72a5 */ /* 0x000fe4000f8e00ff */
[----:B------:R-:W-:Y:S02]  /*5c70*/  USHF.R.U32.HI UR12, URZ, UR57, UR5 ;  /* 0x00000039ff0c7299 */ /* 0x000fe40008011605 */
[----:B------:R-:W-:Y:S01]  /*5c80*/  USEL UR6, UR37, UR6, !UP0 ;  /* 0x0000000625067287 */ /* 0x000fe2000c000000 */
[----:B------:R-:W-:Y:S02]  /*5c90*/  UMOV UR5, UR9 ;  /* 0x0000000900057c82 */ /* 0x000fe40008000000 */
[----:B------:R-:W-:Y:S01]  /*5ca0*/  UMOV UR10, UR11 ;  /* 0x0000000b000a7c82 */ /* 0x000fe20008000000 */
[----:B------:R-:W-:Y:S02]  /*5cb0*/  @UP2 USHF.R.U32.HI UR4, URZ, UR43, UR5 ;  /* 0x0000002bff042299 */ /* 0x000fe40008011605 */
[----:B------:R-:W-:Y:S02]  /*5cc0*/  @UP2 USHF.R.U32.HI UR7, URZ, UR43, UR10 ;  /* 0x0000002bff072299 */ /* 0x000fe4000801160a */
[----:B------:R-:W-:Y:S02]  /*5cd0*/  UIMAD UR4, UR40, UR4, URZ ;  /* 0x00000004280472a4 */ /* 0x000fe4000f8e02ff */
[----:B------:R-:W-:Y:S02]  /*5ce0*/  UIMAD.WIDE.U32 UR10, UR6, UR42, URZ ;  /* 0x0000002a060a72a5 */ /* 0x000fe4000f8e00ff */
[----:B------:R-:W-:Y:S02]  /*5cf0*/  USEL UR5, UR38, UR12, !UP1 ;  /* 0x0000000c26057287 */ /* 0x000fe4000c800000 */
[----:B------:R-:W-:Y:S02]  /*5d00*/  UIMAD UR8, UR40, UR7, URZ ;  /* 0x00000007280872a4 */ /* 0x000fe4000f8e02ff */
[----:B------:R-:W-:Y:S03]  /*5d10*/  UISETP.GE.AND UP0, UPT, UR6, UR4, UPT ;  /* 0x000000040600728c */ /* 0x000fe6000bf06270 */
[----:B------:R-:W-:Y:S01]  /*5d20*/  UMOV UR4, UR11 ;  /* 0x0000000b00047c82 */ /* 0x000fe20008000000 */
[----:B------:R-:W-:Y:S02]  /*5d30*/  UISETP.GE.OR UP0, UPT, UR5, UR8, UP0 ;  /* 0x000000080500728c */ /* 0x000fe40008706670 */
[----:B------:R-:W-:Y:S02]  /*5d40*/  USHF.R.U32.HI UR4, URZ, UR43, UR4 ;  /* 0x0000002bff047299 */ /* 0x000fe40008011604 */
[----:B------:R-:W-:Y:S02]  /*5d50*/  UIMAD.WIDE.U32 UR8, UR5, UR42, URZ ;  /* 0x0000002a050872a5 */ /* 0x000fe4000f8e00ff */
[----:B------:R-:W-:Y:S02]  /*5d60*/  USEL UR11, UR6, UR4, !UP2 ;  /* 0x00000004060b7287 */ /* 0x000fe4000d000000 */
[----:B------:R-:W-:Y:S02]  /*5d70*/  UIADD3 UR8, UPT, UPT, -UR5, URZ, URZ ;  /* 0x000000ff05087290 */ /* 0x000fe4000fffe1ff */
[----:B------:R-:W-:Y:S01]  /*5d80*/  UIADD3 UR10, UPT, UPT, -UR11, URZ, URZ ;  /* 0x000000ff0b0a7290 */ /* 0x000fe2000fffe1ff */
[----:B------:R-:W-:Y:S01]  /*5d90*/  @!UP0 UMOV UR4, UR9 ;  /* 0x0000000900048c82 */ /* 0x000fe20008000000 */
[----:B------:R-:W-:Y:S02]  /*5da0*/  UIADD3 UR9, UPT, UPT, -UR6, URZ, URZ ;  /* 0x000000ff06097290 */ /* 0x000fe4000fffe1ff */
[----:B------:R-:W-:Y:S02]  /*5db0*/  @!UP0 USHF.R.U32.HI UR4, URZ, UR43, UR4 ;  /* 0x0000002bff048299 */ /* 0x000fe40008011604 */
[----:B------:R-:W-:Y:S02]  /*5dc0*/  UIMAD UR10, UR40, UR10, UR6 ;  /* 0x0000000a280a72a4 */ /* 0x000fe4000f8e0206 */
[----:B------:R-:W-:Y:S04]  /*5dd0*/  @!UP0 USEL UR4, UR5, UR4, !UP2 ;  /* 0x0000000405048287 */ /* 0x000fe8000d000000 */
[----:B------:R-:W-:Y:S02]  /*5de0*/  @!UP0 UIMAD UR10, UR7, UR10, UR4 ;  /* 0x0000000a070a82a4 */ /* 0x000fe4000f8e0204 */
[----:B------:R-:W-:Y:S02]  /*5df0*/  @!UP0 UIADD3 UR11, UPT, UPT, UR11, -UR4, URZ ;  /* 0x800000040b0b8290 */ /* 0x000fe4000fffe0ff */
[----:B------:R-:W-:Y:S02]  /*5e00*/  UIMAD UR7, UR41, UR8, UR38 ;  /* 0x00000008290772a4 */ /* 0x000fe4000f8e0226 */
[----:B------:R-:W-:Y:S02]  /*5e10*/  @!UP0 UIMAD UR6, UR11, UR40, UR5 ;  /* 0x000000280b0682a4 */ /* 0x000fe4000f8e0205 */
[----:B------:R-:W-:Y:S01]  /*5e20*/  UIMAD UR4, UR58, UR9, UR37 ;  /* 0x000000093a0472a4 */ /* 0x000fe2000f8e0225 */
[----:B------:R-:W-:Y:S02]  /*5e30*/  @!UP0 UMOV UR5, UR10 ;  /* 0x0000000a00058c82 */ /* 0x000fe40008000000 */
[----:B------:R-:W-:Y:S02]  /*5e40*/  UIMAD UR38, UR5, UR41, UR7 ;  /* 0x00000029052672a4 */ /* 0x000fe4000f8e0207 */
[----:B------:R-:W-:Y:S11]  /*5e50*/  UIMAD UR37, UR6, UR58, UR4 ;  /* 0x0000003a062572a4 */ /* 0x000ff6000f8e0204 */
[----:B------:R-:W-:Y:S01]  /*5e60*/  @!UPT UIADD3 URZ, UPT, UPT, URZ, URZ, URZ ;  /* 0x000000fffffff290 */ /* 0x000fe2000fffe0ff */
.L_x_97:
[----:B------:R-:W-:Y:S01]  /*5e70*/  UISETP.NE.AND UP0, UPT, UR39, 0x1, UPT ;  /* 0x000000012700788c */ /* 0x000fe2000bf05270 */
[----:B------:R-:W-:Y:S01]  /*5e80*/  R2UR UR11, R68 ;  /* 0x00000000440b72ca */ /* 0x000fe200000e0000 */
[----:B------:R-:W-:Y:S01]  /*5e90*/  USHF.L.U32 UR50, UR29, 0x6, URZ ;  /* 0x000000061d327899 */ /* 0x000fe200080006ff */
[----:B------:R-:W-:Y:S01]  /*5ea0*/  IADD3 R59, PT, PT, R59, 0x1, RZ ;  /* 0x000000013b3b7810 */ /* 0x000fe20007ffe0ff */
[----:B------:R-:W-:Y:S07]  /*5eb0*/  USHF.L.U32 UR49, UR32, 0x6, URZ ;  /* 0x0000000620317899 */ /* 0x000fee00080006ff */
[----:B------:R-:W1:Y:S01]  /*5ec0*/  @!UP0 LDCU.128 UR12, c[0x0][0xb10] ;  /* 0x00016200ff0c87ac */ /* 0x000e620008000c00 */
[----:B------:R-:W2:Y:S01]  /*5ed0*/  @!UP0 LDCU UR5, c[0x0][0xb0c] ;  /* 0x00016180ff0587ac */ /* 0x000ea20008000800 */
[----:B------:R-:W3:Y:S01]  /*5ee0*/  @!UP0 LDCU UR10, c[0x0][0xb20] ;  /* 0x00016400ff0a87ac */ /* 0x000ee20008000800 */
[----:B-1----:R-:W-:Y:S02]  /*5ef0*/  UIMAD.WIDE.U32 UR8, UR38, UR12, URZ ;  /* 0x0000000c260872a5 */ /* 0x002fe4000f8e00ff */
[----:B------:R-:W-:Y:S02]  /*5f00*/  UIMAD.WIDE.U32 UR6, UR37, UR15, URZ ;  /* 0x0000000f250672a5 */ /* 0x000fe4000f8e00ff */
[----:B------:R-:W-:Y:S03]  /*5f10*/  @!UP0 UISETP.NE.AND UP1, UPT, UR14, 0x1, UPT ;  /* 0x000000010e00888c */ /* 0x000fe6000bf25270 */
[----:B------:R-:W-:Y:S01]  /*5f20*/  @!UP0 UMOV UR4, UR9 ;  /* 0x0000000900048c82 */ /* 0x000fe20008000000 */
[----:B--2---:R-:W-:Y:S02]  /*5f30*/  @!UP0 UISETP.NE.AND UP2, UPT, UR5, 0x1, UPT ;  /* 0x000000010500888c */ /* 0x004fe4000bf45270 */
[----:B------:R-:W-:Y:S01]  /*5f40*/  @!UP0 USHF.R.U32.HI UR4, URZ, UR13, UR4 ;  /* 0x0000000dff048299 */ /* 0x000fe20008011604 */
[----:B------:R-:W-:Y:S02]  /*5f50*/  @!UP0 UMOV UR6, UR7 ;  /* 0x0000000700068c82 */ /* 0x000fe40008000000 */
[----:B---3--:R-:W-:Y:S02]  /*5f60*/  @!UP0 USHF.R.U32.HI UR6, URZ, UR10, UR6 ;  /* 0x0000000aff068299 */ /* 0x008fe40008011606 */
[----:B------:R-:W-:Y:S02]  /*5f70*/  @!UP0 USEL UR7, UR38, UR4, !UP2 ;  /* 0x0000000426078287 */ /* 0x000fe4000d000000 */
[----:B------:R-:W-:Y:S04]  /*5f80*/  @!UP0 USEL UR6, UR37, UR6, !UP1 ;  /* 0x0000000625068287 */ /* 0x000fe8000c800000 */
[----:B------:R-:W-:Y:S02]  /*5f90*/  @!UP0 UIADD3 UR4, UPT, UPT, -UR7, UR6, URZ ;  /* 0x0000000607048290 */ /* 0x000fe4000fffe1ff */
[----:B------:R-:W-:Y:S02]  /*5fa0*/  @!UP0 UIADD3 UR6, UPT, UPT, UR7, -UR6, URZ ;  /* 0x8000000607068290 */ /* 0x000fe4000fffe0ff */
[----:B------:R-:W-:Y:S02]  /*5fb0*/  @!UP0 UIMAD UR38, UR4, UR5, UR38 ;  /* 0x00000005042682a4 */ /* 0x000fe4000f8e0226 */
[----:B------:R-:W-:Y:S02]  /*5fc0*/  @!UP0 UIMAD UR37, UR6, UR14, UR37 ;  /* 0x0000000e062582a4 */ /* 0x000fe4000f8e0225 */
[----:B------:R-:W-:Y:S09]  /*5fd0*/  ULOP3.LUT UP0, URZ, UR11, 0x3f0, URZ, 0xc0, !UPT ;  /* 0x000003f00bff7892 */ /* 0x000ff2000f80c0ff */
[----:B------:R-:W-:Y:S05]  /*5fe0*/  BRA.U !UP0, `(.L_x_98) ;  /* 0x00000001087c7547 */ /* 0x000fea000b800000 */
[----:B------:R-:W1:Y:S01]  /*5ff0*/  LDCU.64 UR8, c[0x4][0x80] ;  /* 0x01001000ff0877ac */ /* 0x000e620008000a00 */
[----:B------:R-:W-:Y:S01]  /*6000*/  MOV R2, 0x0 ;  /* 0x0000000000027802 */ /* 0x000fe20000000f00 */
[----:B------:R-:W-:Y:S02]  /*6010*/  HFMA2 R12, -RZ, RZ, 0, 5.9604644775390625e-08 ;  /* 0x00000001ff0c7431 */ /* 0x000fe400000001ff */
[----:B------:R-:W-:Y:S01]  /*6020*/  IMAD.MOV.U32 R8, RZ, RZ, 0x70 ;  /* 0x00000070ff087424 */ /* 0x000fe200078e00ff */
[----:B------:R2:W3:Y:S01]  /*6030*/  LDC.64 R14, c[0x4][R2] ;  /* 0x01000000020e7b82 */ /* 0x0004e20000000a00 */
[----:B------:R-:W4:Y:S01]  /*6040*/  LDCU.64 UR6, c[0x4][0x88] ;  /* 0x01001100ff0677ac */ /* 0x000f220008000a00 */
[----:B------:R-:W-:Y:S01]  /*6050*/  IMAD.MOV.U32 R13, RZ, RZ, RZ ;  /* 0x000000ffff0d7224 */ /* 0x000fe200078e00ff */
[----:B------:R-:W2:Y:S01]  /*6060*/  LDCU.64 UR4, c[0x4][0x8] ;  /* 0x01000100ff0477ac */ /* 0x000ea20008000a00 */
[----:B-1----:R-:W-:Y:S01]  /*6070*/  MOV R5, UR9 ;  /* 0x0000000900057c02 */ /* 0x002fe20008000f00 */
[----:B------:R-:W-:Y:S01]  /*6080*/  IMAD.U32 R4, RZ, RZ, UR8 ;  /* 0x00000008ff047e24 */ /* 0x000fe2000f8e00ff */
[----:B----4-:R-:W-:Y:S01]  /*6090*/  MOV R7, UR7 ;  /* 0x0000000700077c02 */ /* 0x010fe20008000f00 */
[----:B------:R-:W-:Y:S01]  /*60a0*/  IMAD.U32 R6, RZ, RZ, UR6 ;  /* 0x00000006ff067e24 */ /* 0x000fe2000f8e00ff */
[----:B--2---:R-:W-:Y:S01]  /*60b0*/  MOV R11, UR5 ;  /* 0x00000005000b7c02 */ /* 0x004fe20008000f00 */
[----:B------:R-:W-:Y:S02]  /*60c0*/  IMAD.U32 R10, RZ, RZ, UR4 ;  /* 0x00000004ff0a7e24 */ /* 0x000fe4000f8e00ff */
[----:B------:R-:W-:Y:S07]  /*60d0*/  LEPC R20, `(.L_x_99) ;  /* 0x000000001014794e */ /* 0x000fee0000000000 */
[----:B---3-5:R-:W-:Y:S05]  /*60e0*/  CALL.ABS.NOINC R14 ;  /* 0x000000000e007343 */ /* 0x028fea0003c00000 */
.L_x_99:
[----:B------:R-:W1:Y:S01]  /*60f0*/  LDCU.64 UR8, c[0x4][0x80] ;  /* 0x01001000ff0877ac */ /* 0x000e620008000a00 */
[----:B------:R-:W2:Y:S01]  /*6100*/  LDC.64 R2, c[0x4][R2] ;  /* 0x0100000002027b82 */ /* 0x000ea20000000a00 */
[----:B------:R-:W-:Y:S02]  /*6110*/  HFMA2 R12, -RZ, RZ, 0, 5.9604644775390625e-08 ;  /* 0x00000001ff0c7431 */ /* 0x000fe400000001ff */
[----:B------:R-:W-:Y:S02]  /*6120*/  IMAD.MOV.U32 R8, RZ, RZ, 0x70 ;  /* 0x00000070ff087424 */ /* 0x000fe400078e00ff */
[----:B------:R-:W-:Y:S01]  /*6130*/  IMAD.MOV.U32 R13, RZ, RZ, RZ ;  /* 0x000000ffff0d7224 */ /* 0x000fe200078e00ff */
[----:B------:R-:W3:Y:S01]  /*6140*/  LDCU.64 UR6, c[0x4][0x88] ;  /* 0x01001100ff0677ac */ /* 0x000ee20008000a00 */
[----:B------:R-:W4:Y:S01]  /*6150*/  LDCU.64 UR4, c[0x4][0x8] ;  /* 0x01000100ff0477ac */ /* 0x000f220008000a00 */
[----:B-1----:R-:W-:Y:S02]  /*6160*/  MOV R4, UR8 ;  /* 0x0000000800047c02 */ /* 0x002fe40008000f00 */
[----:B------:R-:W-:Y:S02]  /*6170*/  MOV R5, UR9 ;  /* 0x0000000900057c02 */ /* 0x000fe40008000f00 */
[----:B---3--:R-:W-:Y:S01]  /*6180*/  MOV R7, UR7 ;  /* 0x0000000700077c02 */ /* 0x008fe20008000f00 */
[----:B------:R-:W-:Y:S01]  /*6190*/  IMAD.U32 R6, RZ, RZ, UR6 ;  /* 0x00000006ff067e24 */ /* 0x000fe2000f8e00ff */
[----:B----4-:R-:W-:Y:S01]  /*61a0*/  MOV R11, UR5 ;  /* 0x00000005000b7c02 */ /* 0x010fe20008000f00 */
[----:B------:R-:W-:Y:S02]  /*61b0*/  IMAD.U32 R10, RZ, RZ, UR4 ;  /* 0x00000004ff0a7e24 */ /* 0x000fe4000f8e00ff */
[----:B------:R-:W-:Y:S07]  /*61c0*/  LEPC R20, `(.L_x_98) ;  /* 0x000000001014794e */ /* 0x000fee0000000000 */
[----:B--2---:R-:W-:Y:S05]  /*61d0*/  CALL.ABS.NOINC R2 ;  /* 0x0000000002007343 */ /* 0x004fea0003c00000 */
.L_x_98:
[----:B------:R-:W-:Y:S02]  /*61e0*/  R2UR UR6, R57 ;  /* 0x00000000390672ca */ /* 0x000fe400000e0000 */
[----:B------:R-:W-:Y:S02]  /*61f0*/  R2UR UR5, R66 ;  /* 0x00000000420572ca */ /* 0x000fe400000e0000 */
[----:B------:R-:W-:Y:S02]  /*6200*/  R2UR UR4, R65 ;  /* 0x00000000410472ca */ /* 0x000fe400000e0000 */
[----:B------:R-:W-:Y:S02]  /*6210*/  ISETP.NE.U32.AND P4, PT, R50, RZ, PT ;  /* 0x000000ff3200720c */ /* 0x000fe40003f85070 */
[----:B------:R-:W-:Y:S02]  /*6220*/  ISETP.NE.U32.AND P2, PT, RZ, UR60, PT ;  /* 0x0000003cff007c0c */ /* 0x000fe4000bf45070 */
[----:B------:R-:W-:Y:S02]  /*6230*/  ISETP.NE.AND.EX P4, PT, R51, RZ, PT, P4 ;  /* 0x000000ff3300720c */ /* 0x000fe40003f85340 */
[----:B------:R-:W-:Y:S01]  /*6240*/  ISETP.NE.AND.EX P2, PT, RZ, UR61, PT, P2 ;  /* 0x0000003dff007c0c */ /* 0x000fe2000bf45320 */
[----:B------:R-:W-:Y:S02]  /*6250*/  UISETP.NE.AND UP2, UPT, UR6, URZ, UPT ;  /* 0x000000ff0600728c */ /* 0x000fe4000bf45270 */
[----:B------:R-:W-:Y:S04]  /*6260*/  UISETP.NE.U32.AND UP0, UPT, UR5, URZ, UPT ;  /* 0x000000ff0500728c */ /* 0x000fe8000bf05070 */
[----:B------:R-:W-:Y:S01]  /*6270*/  UISETP.NE.AND.EX UP1, UPT, UR4, URZ, UPT, UP0 ;  /* 0x000000ff0400728c */ /* 0x000fe2000bf25300 */
[----:B------:R-:W-:Y:S01]  /*6280*/  PLOP3.LUT P1, PT, PT, PT, UP2, 0x80, 0x8 ;  /* 0x000000000008781c */ /* 0x000fe20003f2f028 */
[----:B------:R-:W-:Y:S03]  /*6290*/  UPLOP3.LUT UP0, UPT, UPT, UPT, UPT, 0x40, 0x4 ;  /* 0x000000000004789c */ /* 0x000fe60003f0e870 */
[----:B------:R-:W-:Y:S06]  /*62a0*/  @UP2 UPLOP3.LUT UP0, UPT, UPT, UPT, UP1, 0x80, 0x8 ;  /* 0x000000000008289c */ /* 0x000fec0003f0f010 */
[----:B------:R-:W-:Y:S01]  /*62b0*/  PLOP3.LUT P0, PT, PT, PT, UP0, 0x80, 0x8 ;  /* 0x000000000008781c */ /* 0x000fe20003f0f008 */
[----:B------:R-:W-:Y:S01]  /*62c0*/  @!UPT UIADD3 URZ, UPT, UPT, URZ, URZ, URZ ;  /* 0x000000fffffff290 */ /* 0x000fe2000fffe0ff */
[----:B------:R-:W-:Y:S11]  /*62d0*/  BRA.U !UP1, `(.L_x_100) ;  /* 0x0000000109407547 */ /* 0x000ff6000b800000 */
[----:B------:R-:W-:Y:S01]  /*62e0*/  UISETP.NE.U32.AND UP0, UPT, UR60, URZ, UPT ;  /* 0x000000ff3c00728c */ /* 0x000fe2000bf05070 */
[----:B------:R-:W-:Y:S01]  /*62f0*/  R2UR UR6, R66 ;  /* 0x00000000420672ca */ /* 0x000fe200000e0000 */
[----:B------:R-:W1:Y:S01]  /*6300*/  LDCU.64 UR8, c[0x0][0x358] ;  /* 0x00006b00ff0877ac */ /* 0x000e620008000a00 */
[----:B------:R-:W-:Y:S02]  /*6310*/  HFMA2 R53, -RZ, RZ, 0, 5.9604644775390625e-08 ;  /* 0x00000001ff357431 */ /* 0x000fe400000001ff */
[----:B------:R-:W-:Y:S01]  /*6320*/  IMAD.MOV.U32 R0, RZ, RZ, 0x1 ;  /* 0x00000001ff007424 */ /* 0x000fe200078e00ff */
[----:B------:R-:W-:Y:S06]  /*6330*/  UISETP.NE.AND.EX UP0, UPT, UR61, URZ, UPT, UP0 ;  /* 0x000000ff3d00728c */ /* 0x000fec000bf05300 */
[----:B------:R-:W-:Y:S05]  /*6340*/  PLOP3.LUT P3, PT, PT, PT, UP0, 0x80, 0x8 ;  /* 0x000000000008781c */ /* 0x000fea0003f6f008 */
[----:B------:R-:W2:Y:S01]  /*6350*/  @UP0 LDCU.64 UR4, c[0x0][0x888] ;  /* 0x00011100ff0407ac */ /* 0x000ea20008000a00 */
[----:B------:R-:W-:Y:S07]  /*6360*/  @UP0 UIMAD UR6, UR36, UR6, URZ ;  /* 0x00000006240602a4 */ /* 0x000fee000f8e02ff */
[----:B------:R-:W-:Y:S01]  /*6370*/  @!P3 PRMT R53, R0, 0x7610, R53 ;  /* 0x000076100035b816 */ /* 0x000fe20000000035 */
[----:B--2---:R-:W-:Y:S06]  /*6380*/  @UP0 UIMAD.WIDE UR4, UR6, 0x4, UR4 ;  /* 0x00000004060408a5 */ /* 0x004fec000f8e0204 */
[----:B-----5:R-:W-:Y:S02]  /*6390*/  IMAD.U32 R26, RZ, RZ, UR4 ;  /* 0x00000004ff1a7e24 */ /* 0x020fe4000f8e00ff */
[----:B------:R-:W-:Y:S03]  /*63a0*/  IMAD.U32 R27, RZ, RZ, UR5 ;  /* 0x00000005ff1b7e24 */ /* 0x000fe6000f8e00ff */
[----:B------:R-:W2:Y:S02]  /*63b0*/  @!UP0 LDCU UR4, c[0x0][0x880] ;  /* 0x00011000ff0487ac */ /* 0x000ea40008000800 */
[----:B-1----:R1:W5:Y:S02]  /*63c0*/  @P3 LDG.E R26, desc[UR8][R26.64] ;  /* 0x000000081a1a3981 */ /* 0x002364000c1e1900 */
[----:B-12---:R-:W-:Y:S02]  /*63d0*/  @!P3 MOV R26, UR4 ;  /* 0x00000004001abc02 */ /* 0x006fe40008000f00 */
.L_x_100:
[----:B------:R-:W-:Y:S05]  /*63e0*/  @!P4 BRA `(.L_x_101) ;  /* 0x000000000024c947 */ /* 0x000fea0003800000 */
[----:B------:R-:W-:Y:S01]  /*63f0*/  ISETP.NE.U32.AND P3, PT, R48, RZ, PT ;  /* 0x000000ff3000720c */ /* 0x000fe20003f65070 */
[----:B------:R-:W1:Y:S03]  /*6400*/  LDCU.64 UR4, c[0x0][0x358] ;  /* 0x00006b00ff0477ac */ /* 0x000e660008000a00 */
[----:B------:R-:W-:Y:S11]  /*6410*/  ISETP.NE.AND.EX P3, PT, R49, RZ, PT, P3 ;  /* 0x000000ff3100720c */ /* 0x000ff60003f65330 */
[----:B------:R-:W-:Y:S02]  /*6420*/  @!UPT UIADD3 URZ, UPT, UPT, URZ, URZ, URZ ;  /* 0x000000fffffff290 */ /* 0x000fe4000fffe0ff */
[----:B------:R-:W2:Y:S01]  /*6430*/  @P3 LDC.64 R2, c[0x0][0x8a8] ;  /* 0x00022a00ff023b82 */ /* 0x000ea20000000a00 */
[----:B------:R-:W-:Y:S04]  /*6440*/  @P3 IMAD R0, R50, UR36, RZ ;  /* 0x0000002432003c24 */ /* 0x000fe8000f8e02ff */
[----:B--2---:R-:W-:Y:S05]  /*6450*/  @P3 IMAD.WIDE R2, R0, 0x4, R2 ;  /* 0x0000000400023825 */ /* 0x004fea00078e0202 */
[----:B-1---5:R1:W5:Y:S02]  /*6460*/  @P3 LDG.E R24, desc[UR4][R2.64] ;  /* 0x0000000402183981 */ /* 0x022364000c1e1900 */
[----:B-1----:R-:W2:Y:S02]  /*6470*/  @!P3 LDC R24, c[0x0][0x8a0] ;  /* 0x00022800ff18bb82 */ /* 0x002ea40000000800 */
.L_x_101:
[----:B-----5:R-:W-:Y:S01]  /*6480*/  FSETP.NEU.AND P3, PT, R26, RZ, PT ;  /* 0x000000ff1a00720b */ /* 0x020fe20003f6d000 */
[----:B------:R-:W-:Y:S01]  /*6490*/  IMAD.U32 R2, RZ, RZ, UR46 ;  /* 0x0000002eff027e24 */ /* 0x000fe2000f8e00ff */
[----:B------:R-:W-:Y:S01]  /*64a0*/  SEL R5, RZ, 0xffffffff, P2 ;  /* 0xffffffffff057807 */ /* 0x000fe20001000000 */
[----:B------:R-:W-:Y:S01]  /*64b0*/  ULOP3.LUT UR4, UR55, 0x1, URZ, 0x3c, !UPT ;  /* 0x0000000137047892 */ /* 0x000fe2000f8e3cff */
[----:B------:R-:W-:Y:S01]  /*64c0*/  @P1 LOP3.LUT P2, RZ, R53, 0xff, RZ, 0xc0, !PT ;  /* 0x000000ff35ff1812 */ /* 0x000fe2000784c0ff */
[----:B------:R-:W-:Y:S01]  /*64d0*/  BSSY B1, `(.L_x_102) ;  /* 0x000004b000017945 */ /* 0x000fe20003800000 */
[----:B------:R-:W-:Y:S01]  /*64e0*/  @P1 SEL R0, RZ, 0xffffffff, P3 ;  /* 0xffffffffff001807 */ /* 0x000fe20001800000 */
[----:B------:R-:W-:Y:S01]  /*64f0*/  IMAD.MOV.U32 R76, RZ, RZ, 0x1 ;  /* 0x00000001ff4c7424 */ /* 0x000fe200078e00ff */
[----:B------:R-:W-:Y:S01]  /*6500*/  LEA R2, R2, UR44, 0x3 ;  /* 0x0000002c02027c11 */ /* 0x000fe2000f8e18ff */
[----:B------:R-:W-:Y:S01]  /*6510*/  IMAD.U32 R74, RZ, RZ, UR4 ;  /* 0x00000004ff4a7e24 */ /* 0x000fe2000f8e00ff */
[----:B------:R-:W-:Y:S01]  /*6520*/  @P0 SEL R0, R5, R0, !P2 ;  /* 0x0000000005000207 */ /* 0x000fe20005000000 */
[----:B------:R-:W-:Y:S01]  /*6530*/  IMAD.U32 R75, RZ, RZ, UR46 ;  /* 0x0000002eff4b7e24 */ /* 0x000fe2000f8e00ff */
[----:B------:R-:W-:Y:S02]  /*6540*/  LEA R71, R22, UR44, 0x3 ;  /* 0x0000002c16477c11 */ /* 0x000fe4000f8e18ff */
[----:B------:R-:W-:Y:S02]  /*6550*/  CS2R R38, SRZ ;  /* 0x0000000000267805 */ /* 0x000fe4000001ff00 */
[----:B------:R-:W-:Y:S02]  /*6560*/  @P1 LOP3.LUT R0, R0, 0x1, RZ, 0xc0, !PT ;  /* 0x0000000100001812 */ /* 0x000fe400078ec0ff */
[----:B------:R-:W-:Y:S02]  /*6570*/  CS2R R36, SRZ ;  /* 0x0000000000247805 */ /* 0x000fe4000001ff00 */
[----:B------:R-:W-:Y:S02]  /*6580*/  SHF.L.U32 R3, R61, 0x1f, RZ ;  /* 0x0000001f3d037819 */ /* 0x000fe400000006ff */
[----:B------:R-:W-:Y:S02]  /*6590*/  CS2R R34, SRZ ;  /* 0x0000000000227805 */ /* 0x000fe4000001ff00 */
[----:B------:R-:W-:Y:S02]  /*65a0*/  ISETP.NE.U32.OR P5, PT, R0, 0x1, !P1 ;  /* 0x000000010000780c */ /* 0x000fe40004fa5470 */
[----:B------:R-:W-:Y:S02]  /*65b0*/  CS2R R32, SRZ ;  /* 0x0000000000207805 */ /* 0x000fe4000001ff00 */
[----:B------:R-:W-:Y:S02]  /*65c0*/  PLOP3.LUT P2, PT, PT, PT, UP1, 0x80, 0x8 ;  /* 0x000000000008781c */ /* 0x000fe40003f4f018 */
[----:B------:R-:W-:Y:S02]  /*65d0*/  CS2R R42, SRZ ;  /* 0x00000000002a7805 */ /* 0x000fe4000001ff00 */
[----:B------:R-:W-:Y:S02]  /*65e0*/  LEA.HI R25, R22, R22, RZ, 0x1 ;  /* 0x0000001616197211 */ /* 0x000fe400078f08ff */
[----:B------:R-:W-:Y:S02]  /*65f0*/  CS2R R40, SRZ ;  /* 0x0000000000287805 */ /* 0x000fe4000001ff00 */
[----:B------:R-:W-:Y:S02]  /*6600*/  LOP3.LUT P4, R58, R53, 0xff, RZ, 0xc0, !PT ;  /* 0x000000ff353a7812 */ /* 0x000fe4000788c0ff */
[----:B------:R-:W-:Y:S02]  /*6610*/  CS2R R46, SRZ ;  /* 0x00000000002e7805 */ /* 0x000fe4000001ff00 */
[----:B------:R-:W-:Y:S02]  /*6620*/  SEL R4, RZ, 0xffffffff, P3 ;  /* 0xffffffffff047807 */ /* 0x000fe40001800000 */
[----:B------:R-:W-:Y:S02]  /*6630*/  CS2R R44, SRZ ;  /* 0x00000000002c7805 */ /* 0x000fe4000001ff00 */
[----:B------:R-:W-:Y:S02]  /*6640*/  P2R R70, PR, RZ, 0x20 ;  /* 0x00000020ff467803 */ /* 0x000fe40000000000 */
[----:B------:R-:W-:Y:S02]  /*6650*/  @P5 SHF.L.U32 R0, R74, 0x1f, RZ ;  /* 0x0000001f4a005819 */ /* 0x000fe400000006ff */
[----:B------:R-:W-:Y:S02]  /*6660*/  @P2 SEL R4, R5, R4, !P4 ;  /* 0x0000000405042207 */ /* 0x000fe40006000000 */
[----:B------:R1:W3:Y:S02]  /*6670*/  @P5 SYNCS.PHASECHK.TRANS64.TRYWAIT P1, [R2+URZ+0xc0], R0 ;  /* 0x0000c000020055a7 */ /* 0x0002e400080211ff */
[----:B------:R-:W-:Y:S04]  /*6680*/  LOP3.LUT R4, R4, 0x1, RZ, 0xc0, !PT ;  /* 0x0000000104047812 */ /* 0x000fe800078ec0ff */
[----:B------:R-:W-:Y:S04]  /*6690*/  ISETP.NE.U32.AND P2, PT, R4, 0x1, PT ;  /* 0x000000010400780c */ /* 0x000fe80003f45070 */
[----:B------:R-:W-:Y:S01]  /*66a0*/  P2R R77, PR, RZ, 0x4 ;  /* 0x00000004ff4d7803 */ /* 0x000fe20000000000 */
[----:B------:R4:W2:Y:S01]  /*66b0*/  SYNCS.PHASECHK.TRANS64.TRYWAIT P0, [R71+URZ+0x120], R3 ;  /* 0x00012003470075a7 */ /* 0x0008a200080011ff */
[C---:B-1----:R-:W-:Y:S01]  /*66c0*/  IMAD.SHL.U32 R0, R25.reuse, 0x20, RZ ;  /* 0x0000002019007824 */ /* 0x042fe200078e00ff */
[----:B------:R-:W-:Y:S04]  /*66d0*/  LOP3.LUT R25, R25, 0xffe, RZ, 0xc0, !PT ;  /* 0x00000ffe19197812 */ /* 0x000fe800078ec0ff */
[----:B------:R-:W-:Y:S01]  /*66e0*/  LOP3.LUT R0, R0, 0xffffffc0, RZ, 0xc0, !PT ;  /* 0xffffffc000007812 */ /* 0x000fe200078ec0ff */
[----:B------:R-:W-:Y:S04]  /*66f0*/  IMAD.IADD R25, R22, 0x1, -R25 ;  /* 0x0000000116197824 */ /* 0x000fe800078e0a19 */
[----:B------:R-:W-:Y:S04]  /*6700*/  IMAD.IADD R0, R23, 0x1, R0 ;  /* 0x0000000117007824 */ /* 0x000fe800078e0200 */
[----:B------:R-:W-:Y:S01]  /*6710*/  IMAD R25, R25, 0x100000, R0 ;  /* 0x0010000019197824 */ /* 0x000fe200078e0200 */
[----:B---3--:R-:W-:Y:S01]  /*6720*/  @P5 SEL R76, RZ, 0x1, !P1 ;  /* 0x00000001ff4c5807 */ /* 0x008fe20004800000 */
[----:B----4-:R-:W-:Y:S06]  /*6730*/  @!P5 BRA `(.L_x_103) ;  /* 0x000000000090d947 */ /* 0x010fec0003800000 */
[----:B------:R-:W-:Y:S01]  /*6740*/  HFMA2 R43, -RZ, RZ, 0, 0 ;  /* 0x00000000ff2b7431 */ /* 0x000fe200000001ff */
[----:B------:R-:W-:Y:S01]  /*6750*/  ISETP.NE.AND P1, PT, R76, RZ, PT ;  /* 0x000000ff4c00720c */ /* 0x000fe20003f25270 */
[----:B------:R-:W-:Y:S01]  /*6760*/  IMAD.U32 R5, RZ, RZ, UR46 ;  /* 0x0000002eff057e24 */ /* 0x000fe2000f8e00ff */
[----:B------:R-:W-:Y:S11]  /*6770*/  BSSY B0, `(.L_x_104) ;  /* 0x0000005000007945 */ /* 0x000ff60003800000 */
[----:B------:R-:W-:Y:S05]  /*6780*/  @P1 BRA `(.L_x_105) ;  /* 0x00000000000c1947 */ /* 0x000fea0003800000 */
[----:B------:R-:W-:Y:S04]  /*6790*/  SHF.L.U32 R0, R74, 0x1f, RZ ;  /* 0x0000001f4a007819 */ /* 0x000fe800000006ff */
[----:B------:R-:W1:Y:S02]  /*67a0*/  SYNCS.PHASECHK.TRANS64.TRYWAIT P1, [R2+URZ+0xc0], R0 ;  /* 0x0000c000020075a7 */ /* 0x000e6400080211ff */
[----:B-1----:R-:W-:Y:S05]  /*67b0*/  @!P1 BRA `(.L_x_106) ;  /* 0x0000002400109947 */ /* 0x002fea0003800000 */
.L_x_105:
[----:B------:R-:W-:Y:S05]  /*67c0*/  BSYNC B0 ;  /* 0x0000000000007941 */ /* 0x000fea0003800000 */
.L_x_104:
[----:B------:R-:W-:Y:S01]  /*67d0*/  ISETP.NE.AND P1, PT, R77, RZ, PT ;  /* 0x000000ff4d00720c */ /* 0x000fe20003f25270 */
[----:B------:R-:W-:Y:S01]  /*67e0*/  IMAD.MOV.U32 R42, RZ, RZ, RZ ;  /* 0x000000ffff2a7224 */ /* 0x000fe200078e00ff */
[----:B------:R-:W-:Y:S02]  /*67f0*/  CS2R R40, SRZ ;  /* 0x0000000000287805 */ /* 0x000fe4000001ff00 */
[----:B------:R-:W-:Y:S02]  /*6800*/  CS2R R46, SRZ ;  /* 0x00000000002e7805 */ /* 0x000fe4000001ff00 */
[----:B------:R-:W-:Y:S02]  /*6810*/  CS2R R44, SRZ ;  /* 0x00000000002c7805 */ /* 0x000fe4000001ff00 */
[----:B------:R-:W-:Y:S02]  /*6820*/  CS2R R34, SRZ ;  /* 0x0000000000227805 */ /* 0x000fe4000001ff00 */
[----:B------:R-:W-:Y:S02]  /*6830*/  CS2R R32, SRZ ;  /* 0x0000000000207805 */ /* 0x000fe4000001ff00 */
[----:B------:R-:W-:Y:S02]  /*6840*/  CS2R R38, SRZ ;  /* 0x0000000000267805 */ /* 0x000fe4000001ff00 */
[----:B------:R-:W-:Y:S01]  /*6850*/  CS2R R36, SRZ ;  /* 0x0000000000247805 */ /* 0x000fe2000001ff00 */
[----:B------:R-:W-:Y:S01]  /*6860*/  @P1 IMAD R5, R5, 0x800, R52 ;  /* 0x0000080005051824 */ /* 0x000fe200078e0234 */
[----:B------:R-:W-:Y:S05]  /*6870*/  @P1 WARPSYNC.ALL ;  /* 0x0000000000001948 */ /* 0x000fea0003800000 */
[----:B------:R-:W-:Y:S01]  /*6880*/  @P1 LEA R5, R5, UR44, 0x2 ;  /* 0x0000002c05051c11 */ /* 0x000fe2000f8e10ff */
[----:B------:R-:W-:Y:S04]  /*6890*/  UIADD3 UR4, UPT, UPT, UR46, 0x1, URZ ;  /* 0x000000012e047890 */ /* 0x000fe8000fffe0ff */
[----:B------:R3:W4:Y:S01]  /*68a0*/  @P1 LDSM.16.M88.4 R44, [R5+0x400] ;  /* 0x00040000052c183b */ /* 0x0007220000000200 */
[----:B------:R-:W-:Y:S01]  /*68b0*/  @P1 VIADD R4, R5, 0x400 ;  /* 0x0000040005041836 */ /* 0x000fe20000000000 */
[----:B------:R-:W-:Y:S01]  /*68c0*/  UISETP.NE.AND UP0, UPT, UR4, 0x3, UPT ;  /* 0x000000030400788c */ /* 0x000fe2000bf05270 */
[C-C-:B-1----:R-:W-:Y:S02]  /*68d0*/  @P1 IMAD R2, R63.reuse, 0x4, R5.reuse ;  /* 0x000000043f021824 */ /* 0x142fe400078e0205 */
[C---:B------:R-:W-:Y:S01]  /*68e0*/  @P1 IMAD R4, R62.reuse, 0x4, R4 ;  /* 0x000000043e041824 */ /* 0x040fe200078e0204 */
[----:B------:R-:W-:Y:S01]  /*68f0*/  USEL UR5, URZ, 0x1, UP0 ;  /* 0x00000001ff057887 */ /* 0x000fe20008000000 */
[----:B------:R-:W-:Y:S01]  /*6900*/  @P1 IMAD R0, R62, 0x4, R5 ;  /* 0x000000043e001824 */ /* 0x000fe200078e0205 */
[----:B------:R3:W1:Y:S01]  /*6910*/  @P1 LDSM.16.M88.4 R40, [R2+0x400] ;  /* 0x000400000228183b */ /* 0x0006620000000200 */
[----:B------:R-:W-:Y:S01]  /*6920*/  @P1 IMAD R4, R63, 0x4, R4 ;  /* 0x000000043f041824 */ /* 0x000fe200078e0204 */
[----:B------:R-:W-:Y:S02]  /*6930*/  USEL UR4, UR4, URZ, UP0 ;  /* 0x000000ff04047287 */ /* 0x000fe40008000000 */
[----:B------:R3:W1:Y:S01]  /*6940*/  @P1 LDSM.16.M88.4 R32, [R0+0x400] ;  /* 0x000400000020183b */ /* 0x0006620000000200 */
[----:B------:R-:W-:Y:S03]  /*6950*/  LOP3.LUT R74, R74, UR5, RZ, 0x3c, !PT ;  /* 0x000000054a4a7c12 */ /* 0x000fe6000f8e3cff */
[----:B------:R3:W1:Y:S01]  /*6960*/  @P1 LDSM.16.M88.4 R36, [R4] ;  /* 0x000000000424183b */ /* 0x0006620000000200 */
[----:B------:R-:W-:Y:S03]  /*6970*/  IMAD.U32 R75, RZ, RZ, UR4 ;  /* 0x00000004ff4b7e24 */ /* 0x000fe6000f8e00ff */
.L_x_103:
[----:B------:R-:W-:Y:S05]  /*6980*/  BSYNC B1 ;  /* 0x0000000000017941 */ /* 0x000fea0003800000 */
.L_x_102:
[----:B---3--:R-:W-:Y:S04]  /*6990*/  SHF.R.U32.HI R0, RZ, 0x15, R25 ;  /* 0x00000015ff007819 */ /* 0x008fe80000011619 */
[----:B------:R-:W-:Y:S01]  /*69a0*/  LOP3.LUT P1, RZ, R0, 0x3, R54, 0x48, !PT ;  /* 0x0000000300ff7812 */ /* 0x000fe20007824836 */
[----:B------:R-:W-:Y:S01]  /*69b0*/  @!UPT UIADD3 URZ, UPT, UPT, URZ, URZ, URZ ;  /* 0x000000fffffff290 */ /* 0x000fe2000fffe0ff */
[----:B--2---:R-:W-:Y:S11]  /*69c0*/  @P0 BRA `(.L_x_107) ;  /* 0x0000000000080947 */ /* 0x004ff60003800000 */
[----:B------:R-:W2:Y:S02]  /*69d0*/  SYNCS.PHASECHK.TRANS64.TRYWAIT P0, [R71+URZ+0x120], R3 ;  /* 0x00012003470075a7 */ /* 0x000ea400080011ff */
[----:B--2---:R-:W-:Y:S05]  /*69e0*/  @!P0 BRA `(.L_x_108) ;  /* 0x0000002000988947 */ /* 0x004fea0003800000 */
.L_x_107:
[----:B------:R-:W-:Y:S05]  /*69f0*/  @!P1 BRA `(.L_x_109) ;  /* 0x0000000000409947 */ /* 0x000fea0003800000 */
[----:B------:R-:W3:Y:S01]  /*6a00*/  LDCU.64 UR8, c[0x4][0x70] ;  /* 0x01000e00ff0877ac */ /* 0x000ee20008000a00 */
[----:B--2---:R-:W-:Y:S01]  /*6a10*/  MOV R3, 0x0 ;  /* 0x0000000000037802 */ /* 0x004fe20000000f00 */
[----:B------:R-:W-:Y:S02]  /*6a20*/  HFMA2 R12, -RZ, RZ, 0, 5.9604644775390625e-08 ;  /* 0x00000001ff0c7431 */ /* 0x000fe400000001ff */
[----:B------:R-:W-:Y:S02]  /*6a30*/  IMAD.MOV.U32 R8, RZ, RZ, 0x192 ;  /* 0x00000192ff087424 */ /* 0x000fe400078e00ff */
[----:B------:R-:W-:Y:S01]  /*6a40*/  IMAD.MOV.U32 R13, RZ, RZ, RZ ;  /* 0x000000ffff0d7224 */ /* 0x000fe200078e00ff */
[----:B------:R-:W2:Y:S01]  /*6a50*/  LDCU.64 UR6, c[0x4][0x78] ;  /* 0x01000f00ff0677ac */ /* 0x000ea20008000a00 */
[----:B------:R-:W1:Y:S01]  /*6a60*/  LDC.64 R2, c[0x4][R3] ;  /* 0x0100000003027b82 */ /* 0x000e620000000a00 */
[----:B------:R-:W5:Y:S01]  /*6a70*/  LDCU.64 UR4, c[0x4][0x10] ;  /* 0x01000200ff0477ac */ /* 0x000f620008000a00 */
[----:B---3--:R-:W-:Y:S01]  /*6a80*/  MOV R5, UR9 ;  /* 0x0000000900057c02 */ /* 0x008fe20008000f00 */
[----:B------:R-:W-:Y:S01]  /*6a90*/  IMAD.U32 R4, RZ, RZ, UR8 ;  /* 0x00000008ff047e24 */ /* 0x000fe2000f8e00ff */
[----:B--2---:R-:W-:Y:S01]  /*6aa0*/  MOV R7, UR7 ;  /* 0x0000000700077c02 */ /* 0x004fe20008000f00 */
[----:B------:R-:W-:Y:S01]  /*6ab0*/  IMAD.U32 R6, RZ, RZ, UR6 ;  /* 0x00000006ff067e24 */ /* 0x000fe2000f8e00ff */
[----:B-----5:R-:W-:Y:S01]  /*6ac0*/  MOV R11, UR5 ;  /* 0x00000005000b7c02 */ /* 0x020fe20008000f00 */
[----:B------:R-:W-:Y:S02]  /*6ad0*/  IMAD.U32 R10, RZ, RZ, UR4 ;  /* 0x00000004ff0a7e24 */ /* 0x000fe4000f8e00ff */
[----:B------:R-:W-:Y:S07]  /*6ae0*/  LEPC R20, `(.L_x_109) ;  /* 0x000000001014794e */ /* 0x000fee0000000000 */
[----:B-1--4-:R-:W-:Y:S05]  /*6af0*/  CALL.ABS.NOINC R2 ;  /* 0x0000000002007343 */ /* 0x012fea0003c00000 */
.L_x_109:
[----:B----4-:R-:W-:Y:S01]  /*6b00*/  LOP3.LUT R20, R44, 0xffffe000, RZ, 0xc0, !PT ;  /* 0xffffe0002c147812 */ /* 0x010fe200078ec0ff */
[----:B------:R-:W-:Y:S05]  /*6b10*/  WARPSYNC.ALL ;  /* 0x0000000000007948 */ /* 0x000fea0003800000 */
[----:B------:R-:W-:Y:S01]  /*6b20*/  R2UR UR4, R25 ;  /* 0x00000000190472ca */ /* 0x000fe200000e0000 */
[----:B------:R-:W-:Y:S01]  /*6b30*/  IMAD.SHL.U32 R73, R63, 0x4, RZ ;  /* 0x000000043f497824 */ /* 0x000fe200078e00ff */
[----:B------:R-:W-:Y:S01]  /*6b40*/  LOP3.LUT R21, R45, 0xffffe000, RZ, 0xc0, !PT ;  /* 0xffffe0002d157812 */ /* 0x000fe200078ec0ff */
[----:B------:R-:W-:Y:S01]  /*6b50*/  IMAD.SHL.U32 R72, R62, 0x4, RZ ;  /* 0x000000043e487824 */ /* 0x000fe200078e00ff */
[----:B------:R-:W-:Y:S01]  /*6b60*/  LOP3.LUT R27, R46, 0xffffe000, RZ, 0xc0, !PT ;  /* 0xffffe0002e1b7812 */ /* 0x000fe200078ec0ff */
[----:B------:R-:W-:Y:S01]  /*6b70*/  BSSY.RECONVERGENT B0, `(.L_x_110) ;  /* 0x000005a000007945 */ /* 0x000fe20003800200 */
[----:B------:R-:W-:Y:S07]  /*6b80*/  ISETP.NE.AND P0, PT, R64, RZ, PT ;  /* 0x000000ff4000720c */ /* 0x000fee0003f05270 */
[----:B------:R-:W3:Y:S02]  /*6b90*/  LDTM.16dp128bit.x8 R4, tmem[UR4] ;  /* 0x00000004000479ee */ /* 0x000ee40008180000 */
[C---:B---3--:R-:W-:Y:S01]  /*6ba0*/  FMUL R0, R24.reuse, R4 ;  /* 0x0000000418007220 */ /* 0x048fe20000400000 */
[C---:B------:R-:W-:Y:S01]  /*6bb0*/  FMUL R2, R24.reuse, R5 ;  /* 0x0000000518027220 */ /* 0x040fe20000400000 */
[C---:B--2---:R-:W-:Y:S01]  /*6bc0*/  FMUL R3, R24.reuse, R6 ;  /* 0x0000000618037220 */ /* 0x044fe20000400000 */
[----:B------:R-:W-:Y:S01]  /*6bd0*/  FMUL R7, R24, R7 ;  /* 0x0000000718077220 */ /* 0x000fe20000400000 */
[C---:B------:R-:W-:Y:S01]  /*6be0*/  FFMA R28, R26.reuse, R20, R0 ;  /* 0x000000141a1c7223 */ /* 0x040fe20000000000 */
[----:B------:R-:W-:Y:S01]  /*6bf0*/  LOP3.LUT R0, R47, 0xffffe000, RZ, 0xc0, !PT ;  /* 0xffffe0002f007812 */ /* 0x000fe200078ec0ff */
[----:B------:R-:W-:Y:S01]  /*6c00*/  FFMA R29, R26, R21, R2 ;  /* 0x000000151a1d7223 */ /* 0x000fe20000000002 */
[----:B-1----:R-:W-:Y:S01]  /*6c10*/  LOP3.LUT R2, R40, 0xffffe000, RZ, 0xc0, !PT ;  /* 0xffffe00028027812 */ /* 0x002fe200078ec0ff */
[C---:B------:R-:W-:Y:S01]  /*6c20*/  FFMA R30, R26.reuse, R27, R3 ;  /* 0x0000001b1a1e7223 */ /* 0x040fe20000000003 */
[----:B------:R-:W-:Y:S01]  /*6c30*/  LOP3.LUT R3, R41, 0xffffe000, RZ, 0xc0, !PT ;  /* 0xffffe00029037812 */ /* 0x000fe200078ec0ff */
[----:B------:R-:W-:Y:S01]  /*6c40*/  FFMA R31, R26, R0, R7 ;  /* 0x000000001a1f7223 */ /* 0x000fe20000000007 */
[----:B------:R-:W-:Y:S01]  /*6c50*/  LOP3.LUT R0, R42, 0xffffe000, RZ, 0xc0, !PT ;  /* 0xffffe0002a007812 */ /* 0x000fe200078ec0ff */
[C---:B------:R-:W-:Y:S01]  /*6c60*/  FMUL R4, R24.reuse, R8 ;  /* 0x0000000818047220 */ /* 0x040fe20000400000 */
[----:B------:R-:W-:Y:S01]  /*6c70*/  LOP3.LUT R7, R43, 0xffffe000, RZ, 0xc0, !PT ;  /* 0xffffe0002b077812 */ /* 0x000fe200078ec0ff */
[C---:B------:R-:W-:Y:S01]  /*6c80*/  FMUL R5, R24.reuse, R9 ;  /* 0x0000000918057220 */ /* 0x040fe20000400000 */
[----:B------:R-:W-:Y:S01]  /*6c90*/  F2FP.TF32.F32.PACK_B R28, R28 ;  /* 0x0000001cff1c723e */ /* 0x000fe200024050ff */
[----:B------:R-:W-:Y:S01]  /*6ca0*/  FMUL R6, R24, R10 ;  /* 0x0000000a18067220 */ /* 0x000fe20000400000 */
[----:B------:R-:W-:Y:S01]  /*6cb0*/  F2FP.TF32.F32.PACK_B R29, R29 ;  /* 0x0000001dff1d723e */ /* 0x000fe200024050ff */
[----:B------:R-:W-:Y:S01]  /*6cc0*/  FFMA R4, R26, R2, R4 ;  /* 0x000000021a047223 */ /* 0x000fe20000000004 */
[----:B------:R-:W-:Y:S01]  /*6cd0*/  LOP3.LUT R2, R32, 0xffffe000, RZ, 0xc0, !PT ;  /* 0xffffe00020027812 */ /* 0x000fe200078ec0ff */
[----:B------:R-:W-:Y:S01]  /*6ce0*/  FFMA R5, R26, R3, R5 ;  /* 0x000000031a057223 */ /* 0x000fe20000000005 */
[----:B------:R-:W-:Y:S01]  /*6cf0*/  LOP3.LUT R3, R34, 0xffffe000, RZ, 0xc0, !PT ;  /* 0xffffe00022037812 */ /* 0x000fe200078ec0ff */
[----:B------:R-:W-:Y:S01]  /*6d00*/  FMUL R11, R24, R11 ;  /* 0x0000000b180b7220 */ /* 0x000fe20000400000 */
[----:B------:R-:W-:Y:S01]  /*6d10*/  F2FP.TF32.F32.PACK_B R30, R30 ;  /* 0x0000001eff1e723e */ /* 0x000fe200024050ff */
[----:B------:R-:W-:Y:S01]  /*6d20*/  FFMA R6, R26, R0, R6 ;  /* 0x000000001a067223 */ /* 0x000fe20000000006 */
[----:B------:R-:W-:Y:S01]  /*6d30*/  LOP3.LUT R0, R33, 0xffffe000, RZ, 0xc0, !PT ;  /* 0xffffe00021007812 */ /* 0x000fe200078ec0ff */
[C---:B------:R-:W-:Y:S01]  /*6d40*/  FMUL R8, R24.reuse, R12 ;  /* 0x0000000c18087220 */ /* 0x040fe20000400000 */
[----:B------:R-:W-:Y:S01]  /*6d50*/  F2FP.TF32.F32.PACK_B R31, R31 ;  /* 0x0000001fff1f723e */ /* 0x000fe200024050ff */
[----:B------:R-:W-:Y:S01]  /*6d60*/  FMUL R9, R24, R13 ;  /* 0x0000000d18097220 */ /* 0x000fe20000400000 */
[----:B------:R-:W-:Y:S01]  /*6d70*/  F2FP.TF32.F32.PACK_B R4, R4 ;  /* 0x00000004ff04723e */ /* 0x000fe200024050ff */
[----:B------:R-:W-:Y:S01]  /*6d80*/  FFMA R7, R26, R7, R11 ;  /* 0x000000071a077223 */ /* 0x000fe2000000000b */
[----:B------:R-:W-:Y:S01]  /*6d90*/  F2FP.TF32.F32.PACK_B R5, R5 ;  /* 0x00000005ff05723e */ /* 0x000fe200024050ff */
[----:B------:R-:W-:Y:S01]  /*6da0*/  FMUL R10, R24, R14 ;  /* 0x0000000e180a7220 */ /* 0x000fe20000400000 */
[----:B------:R-:W-:Y:S01]  /*6db0*/  F2FP.TF32.F32.PACK_B R6, R6 ;  /* 0x00000006ff06723e */ /* 0x000fe200024050ff */
[----:B------:R-:W-:Y:S01]  /*6dc0*/  FFMA R8, R26, R2, R8 ;  /* 0x000000021a087223 */ /* 0x000fe20000000008 */
[----:B------:R-:W-:Y:S01]  /*6dd0*/  LOP3.LUT R2, R35, 0xffffe000, RZ, 0xc0, !PT ;  /* 0xffffe00023027812 */ /* 0x000fe200078ec0ff */
[----:B------:R-:W-:Y:S01]  /*6de0*/  FMUL R12, R24, R16 ;  /* 0x00000010180c7220 */ /* 0x000fe20000400000 */
[----:B------:R-:W-:Y:S01]  /*6df0*/  LOP3.LUT R16, R36, 0xffffe000, RZ, 0xc0, !PT ;  /* 0xffffe00024107812 */ /* 0x000fe200078ec0ff */
[----:B------:R-:W-:Y:S01]  /*6e00*/  FFMA R9, R26, R0, R9 ;  /* 0x000000001a097223 */ /* 0x000fe20000000009 */
[----:B------:R-:W-:Y:S01]  /*6e10*/  LOP3.LUT R0, R37, 0xffffe000, RZ, 0xc0, !PT ;  /* 0xffffe00025007812 */ /* 0x000fe200078ec0ff */
[----:B------:R-:W-:Y:S01]  /*6e20*/  FMUL R15, R24, R15 ;  /* 0x0000000f180f7220 */ /* 0x000fe20000400000 */
[----:B------:R-:W-:Y:S01]  /*6e30*/  FFMA R10, R26, R3, R10 ;  /* 0x000000031a0a7223 */ /* 0x000fe2000000000a */
[----:B------:R-:W-:Y:S02]  /*6e40*/  IMAD.U32 R3, RZ, RZ, UR46 ;  /* 0x0000002eff037e24 */ /* 0x000fe4000f8e00ff */
[----:B------:R-:W-:Y:S01]  /*6e50*/  FMUL R13, R24, R17 ;  /* 0x00000011180d7220 */ /* 0x000fe20000400000 */
[C---:B------:R-:W-:Y:S01]  /*6e60*/  FFMA R11, R26.reuse, R2, R15 ;  /* 0x000000021a0b7223 */ /* 0x040fe2000000000f */
[----:B------:R-:W-:Y:S01]  /*6e70*/  FFMA R12, R26, R16, R12 ;  /* 0x000000101a0c7223 */ /* 0x000fe2000000000c */
[----:B------:R-:W-:Y:S01]  /*6e80*/  IMAD R16, R3, 0x800, R52 ;  /* 0x0000080003107824 */ /* 0x000fe200078e0234 */
[----:B------:R-:W-:Y:S01]  /*6e90*/  LOP3.LUT R2, R38, 0xffffe000, RZ, 0xc0, !PT ;  /* 0xffffe00026027812 */ /* 0x000fe200078ec0ff */
[C---:B------:R-:W-:Y:S01]  /*6ea0*/  FMUL R14, R24.reuse, R18 ;  /* 0x00000012180e7220 */ /* 0x040fe20000400000 */
[----:B------:R-:W-:Y:S01]  /*6eb0*/  LOP3.LUT R3, R39, 0xffffe000, RZ, 0xc0, !PT ;  /* 0xffffe00027037812 */ /* 0x000fe200078ec0ff */
[----:B------:R-:W-:Y:S01]  /*6ec0*/  FMUL R19, R24, R19 ;  /* 0x0000001318137220 */ /* 0x000fe20000400000 */
[----:B------:R-:W-:Y:S01]  /*6ed0*/  LEA R16, R16, UR44, 0x2 ;  /* 0x0000002c10107c11 */ /* 0x000fe2000f8e10ff */
[C---:B------:R-:W-:Y:S01]  /*6ee0*/  FFMA R13, R26.reuse, R0, R13 ;  /* 0x000000001a0d7223 */ /* 0x040fe2000000000d */
[C---:B------:R-:W-:Y:S01]  /*6ef0*/  FFMA R14, R26.reuse, R2, R14 ;  /* 0x000000021a0e7223 */ /* 0x040fe2000000000e */
[----:B------:R-:W-:Y:S01]  /*6f00*/  FFMA R15, R26, R3, R19 ;  /* 0x000000031a0f7223 */ /* 0x000fe20000000013 */
[C-C-:B------:R-:W-:Y:S01]  /*6f10*/  IADD3 R3, PT, PT, R73.reuse, 0x400, R16.reuse ;  /* 0x0000040049037810 */ /* 0x140fe20007ffe010 */
[----:B------:R1:W-:Y:S01]  /*6f20*/  STSM.16.M88.4 [R16+0x400], R28 ;  /* 0x0004001c10007844 */ /* 0x0003e20000000200 */
[----:B------:R-:W-:Y:S02]  /*6f30*/  F2FP.TF32.F32.PACK_B R7, R7 ;  /* 0x00000007ff07723e */ /* 0x000fe400024050ff */
[----:B------:R-:W-:Y:S02]  /*6f40*/  IADD3 R0, PT, PT, R72, 0x400, R16 ;  /* 0x0000040048007810 */ /* 0x000fe40007ffe010 */
[----:B------:R-:W-:Y:S03]  /*6f50*/  F2FP.TF32.F32.PACK_B R8, R8 ;  /* 0x00000008ff08723e */ /* 0x000fe600024050ff */
[----:B------:R1:W-:Y:S01]  /*6f60*/  STSM.16.M88.4 [R3], R4 ;  /* 0x0000000403007844 */ /* 0x0003e20000000200 */
[----:B------:R-:W-:Y:S01]  /*6f70*/  F2FP.TF32.F32.PACK_B R9, R9 ;  /* 0x00000009ff09723e */ /* 0x000fe200024050ff */
[----:B------:R-:W-:Y:S01]  /*6f80*/  IMAD.IADD R2, R73, 0x1, R0 ;  /* 0x0000000149027824 */ /* 0x000fe200078e0200 */
[----:B------:R-:W-:Y:S02]  /*6f90*/  F2FP.TF32.F32.PACK_B R10, R10 ;  /* 0x0000000aff0a723e */ /* 0x000fe400024050ff */
[----:B------:R-:W-:Y:S02]  /*6fa0*/  F2FP.TF32.F32.PACK_B R11, R11 ;  /* 0x0000000bff0b723e */ /* 0x000fe400024050ff */
[----:B------:R-:W-:Y:S02]  /*6fb0*/  F2FP.TF32.F32.PACK_B R12, R12 ;  /* 0x0000000cff0c723e */ /* 0x000fe400024050ff */
[----:B------:R-:W-:Y:S01]  /*6fc0*/  F2FP.TF32.F32.PACK_B R13, R13 ;  /* 0x0000000dff0d723e */ /* 0x000fe200024050ff */
[----:B------:R1:W-:Y:S01]  /*6fd0*/  STSM.16.M88.4 [R0], R8 ;  /* 0x0000000800007844 */ /* 0x0003e20000000200 */
[----:B------:R-:W-:Y:S02]  /*6fe0*/  F2FP.TF32.F32.PACK_B R14, R14 ;  /* 0x0000000eff0e723e */ /* 0x000fe400024050ff */
[----:B------:R-:W-:Y:S05]  /*6ff0*/  F2FP.TF32.F32.PACK_B R15, R15 ;  /* 0x0000000fff0f723e */ /* 0x000fea00024050ff */
[----:B------:R1:W-:Y:S01]  /*7000*/  STSM.16.M88.4 [R2], R12 ;  /* 0x0000000c02007844 */ /* 0x0003e20000000200 */
[----:B------:R-:W-:Y:S01]  /*7010*/  @!PT LDS RZ, [RZ] ;  /* 0x00000000fffff984 */ /* 0x000fe20000000800 */
[----:B------:R-:W-:Y:S01]  /*7020*/  @!PT LDS RZ, [RZ] ;  /* 0x00000000fffff984 */ /* 0x000fe20000000800 */
[----:B------:R-:W-:Y:S01]  /*7030*/  @!PT LDS RZ, [RZ] ;  /* 0x00000000fffff984 */ /* 0x000fe20000000800 */
[----:B------:R-:W-:Y:S01]  /*7040*/  @!PT LDS RZ, [RZ] ;  /* 0x00000000fffff984 */ /* 0x000fe20000000800 */
[----:B------:R2:W-:Y:S07]  /*7050*/  MEMBAR.ALL.CTA ;  /* 0x0000000000007992 */ /* 0x0005ee0000008000 */
[----:B--2---:R-:W2:Y:S02]  /*7060*/  FENCE.VIEW.ASYNC.S ;  /* 0x00000000000073c6 */ /* 0x004ea40000000000 */
[----:B--2---:R-:W-:Y:S06]  /*7070*/  BAR.SYNC.DEFER_BLOCKING 0x1, 0x80 ;  /* 0x0042000000007b1d */ /* 0x004fec0000010000 */
[----:B------:R-:W-:Y:S05]  /*7080*/  @P0 BRA `(.L_x_111) ;  /* 0x0000000000200947 */ /* 0x000fea0003800000 */
[----:B------:R-:W2:Y:S01]  /*7090*/  LDCU.64 UR6, c[0x0][0x348] ;  /* 0x00006900ff0677ac */ /* 0x000ea20008000a00 */
[----:B------:R-:W-:Y:S01]  /*70a0*/  ULEA UR5, UR46, UR44, 0xd ;  /* 0x0000002c2e057291 */ /* 0x000fe2000f8e68ff */
[----:B------:R-:W-:Y:S03]  /*70b0*/  UMOV UR51, UR36 ;  /* 0x0000002400337c82 */ /* 0x000fe60008000000 */
[----:B------:R-:W-:Y:S02]  /*70c0*/  UIADD3 UR48, UPT, UPT, UR5, 0x400, URZ ;  /* 0x0000040005307890 */ /* 0x000fe4000fffe0ff */
[----:B--2---:R-:W-:Y:S04]  /*70d0*/  UIADD3 UR4, UP0, UPT, UR6, 0x680, URZ ;  /* 0x0000068006047890 */ /* 0x004fe8000ff1e0ff */
[----:B------:R-:W-:Y:S09]  /*70e0*/  UIADD3.X UR5, UPT, UPT, URZ, UR7, URZ, UP0, !UPT ;  /* 0x00000007ff057290 */ /* 0x000ff200087fe4ff */
[----:B------:R2:W-:Y:S02]  /*70f0*/  UTMASTG.3D [UR48], [UR4] ;  /* 0x00000030040073b5 */ /* 0x0005e40008010000 */
[----:B--2---:R0:W-:Y:S02]  /*7100*/  UTMACMDFLUSH ;  /* 0x00000000000079b7 */ /* 0x0041e40000000000 */
.L_x_111:
[----:B------:R-:W-:Y:S05]  /*7110*/  BSYNC.RECONVERGENT B0 ;  /* 0x0000000000007941 */ /* 0x000fea0003800200 */
.L_x_110:
[----:B------:R-:W-:Y:S01]  /*7120*/  UIADD3 UR47, UPT, UPT, UR46, 0x1, URZ ;  /* 0x000000012e2f7890 */ /* 0x000fe2000fffe0ff */
[----:B------:R-:W-:Y:S03]  /*7130*/  BSSY.RECONVERGENT B0, `(.L_x_112) ;  /* 0x0000005000007945 */ /* 0x000fe60003800200 */
[----:B------:R-:W-:Y:S04]  /*7140*/  UISETP.NE.AND UP0, UPT, UR47, 0x3, UPT ;  /* 0x000000032f00788c */ /* 0x000fe8000bf05270 */
[----:B------:R-:W-:Y:S01]  /*7150*/  USEL UR45, UR47, URZ, UP0 ;  /* 0x000000ff2f2d7287 */ /* 0x000fe20008000000 */
[----:B------:R-:W-:Y:S11]  /*7160*/  @P0 BRA `(.L_x_113) ;  /* 0x0000000000040947 */ /* 0x000ff60003800000 */
[----:B------:R-:W-:Y:S04]  /*7170*/  DEPBAR.LE SB0, 0x1 ;  /* 0x000080400000791a */ /* 0x000fe80000000000 */
.L_x_113:
[----:B------:R-:W-:Y:S05]  /*7180*/  BSYNC.RECONVERGENT B0 ;  /* 0x0000000000007941 */ /* 0x000fea0003800200 */
.L_x_112:
[----:B------:R-:W-:Y:S01]  /*7190*/  BAR.SYNC.DEFER_BLOCKING 0x1, 0x80 ;  /* 0x0042000000007b1d */ /* 0x000fe20000010000 */
[----:B------:R-:W-:Y:S01]  /*71a0*/  ISETP.NE.AND P1, PT, R70, RZ, PT ;  /* 0x000000ff4600720c */ /* 0x000fe20003f25270 */
[----:B------:R-:W-:Y:S01]  /*71b0*/  UISETP.NE.AND UP0, UPT, UR53, URZ, UPT ;  /* 0x000000ff3500728c */ /* 0x000fe2000bf05270 */
[----:B-1----:R-:W-:Y:S11]  /*71c0*/  LEA R2, R75, UR44, 0x3 ;  /* 0x0000002c4b027c11 */ /* 0x002ff6000f8e18ff */
[----:B------:R-:W-:Y:S01]  /*71d0*/  @P1 SHF.L.U32 R3, R74, 0x1f, RZ ;  /* 0x0000001f4a031819 */ /* 0x000fe200000006ff */
[----:B------:R-:W-:Y:S06]  /*71e0*/  BRA.U !UP0, `(.L_x_114) ;  /* 0x0000000108247547 */ /* 0x000fec000b800000 */
[----:B------:R-:W-:Y:S01]  /*71f0*/  IMAD.U32 R4, RZ, RZ, UR52 ;  /* 0x00000034ff047e24 */ /* 0x000fe2000f8e00ff */
[----:B------:R-:W-:Y:S01]  /*7200*/  MOV R0, UR54 ;  /* 0x0000003600007c02 */ /* 0x000fe20008000f00 */
[----:B------:R-:W-:Y:S03]  /*7210*/  UIADD3 UR4, UPT, UPT, UR52, 0x1, URZ ;  /* 0x0000000134047890 */ /* 0x000fe6000fffe0ff */
[----:B------:R-:W-:Y:S01]  /*7220*/  @P1 LEA R4, R4, UR44, 0x3 ;  /* 0x0000002c04041c11 */ /* 0x000fe2000f8e18ff */
[----:B------:R-:W-:Y:S04]  /*7230*/  UISETP.NE.AND UP0, UPT, UR4, 0x3, UPT ;  /* 0x000000030400788c */ /* 0x000fe8000bf05270 */
[----:B------:R-:W-:Y:S01]  /*7240*/  @P1 VIADD R4, R4, 0xd8 ;  /* 0x000000d804041836 */ /* 0x000fe20000000000 */
[----:B------:R-:W-:Y:S04]  /*7250*/  USEL UR52, UR4, URZ, UP0 ;  /* 0x000000ff04347287 */ /* 0x000fe80008000000 */
[----:B------:R-:W-:Y:S04]  /*7260*/  @P1 PRMT R0, R0, 0x654, R4 ;  /* 0x0000065400001816 */ /* 0x000fe80000000004 */
[----:B------:R1:W-:Y:S04]  /*7270*/  @P1 SYNCS.ARRIVE.TRANS64.RED.A1T0 RZ, [R0+URZ], RZ ;  /* 0x000000ff00ff19a7 */ /* 0x0003e800081004ff */
.L_x_114:
[----:B------:R-:W2:Y:S01]  /*7280*/  @P1 SYNCS.PHASECHK.TRANS64.TRYWAIT P0, [R2+URZ+0xc0], R3 ;  /* 0x0000c003020015a7 */ /* 0x000ea200080011ff */
[----:B------:R-:W-:Y:S01]  /*7290*/  BSSY B1, `(.L_x_115) ;  /* 0x0000017000017945 */ /* 0x000fe20003800000 */
[----:B--2---:R-:W-:Y:S03]  /*72a0*/  @P1 SEL R76, RZ, 0x1, !P0 ;  /* 0x00000001ff4c1807 */ /* 0x004fe60004000000 */
[----:B------:R-:W-:Y:S05]  /*72b0*/  @!P1 BRA `(.L_x_116) ;  /* 0x0000000000509947 */ /* 0x000fea0003800000 */
[----:B------:R-:W-:Y:S01]  /*72c0*/  ISETP.NE.AND P1, PT, R77, RZ, PT ;  /* 0x000000ff4d00720c */ /* 0x000fe20003f25270 */
[----:B------:R-:W-:Y:S01]  /*72d0*/  BSSY B0, `(.L_x_117) ;  /* 0x000000a000007945 */ /* 0x000fe20003800000 */
[----:B------:R-:W-:Y:S11]  /*72e0*/  ISETP.NE.AND P0, PT, R76, RZ, PT ;  /* 0x000000ff4c00720c */ /* 0x000ff60003f05270 */
[----:B------:R-:W-:Y:S05]  /*72f0*/  @P1 IMAD R4, R75, 0x800, R52 ;  /* 0x000008004b041824 */ /* 0x000fea00078e0234 */
[----:B------:R-:W-:Y:S05]  /*7300*/  @P1 LEA R4, R4, UR44, 0x2 ;  /* 0x0000002c04041c11 */ /* 0x000fea000f8e10ff */
[--C-:B-1----:R-:W-:Y:S02]  /*7310*/  @P1 IMAD.IADD R0, R72, 0x1, R4.reuse ;  /* 0x0000000148001824 */ /* 0x102fe400078e0204 */
[----:B------:R-:W-:Y:S01]  /*7320*/  @P1 IMAD.IADD R3, R73, 0x1, R4 ;  /* 0x0000000149031824 */ /* 0x000fe200078e0204 */
[----:B------:R-:W-:Y:S06]  /*7330*/  @P0 BRA `(.L_x_118) ;  /* 0x00000000000c0947 */ /* 0x000fec0003800000 */
[----:B------:R-:W-:Y:S04]  /*7340*/  SHF.L.U32 R74, R74, 0x1f, RZ ;  /* 0x0000001f4a4a7819 */ /* 0x000fe800000006ff */
[----:B------:R-:W1:Y:S02]  /*7350*/  SYNCS.PHASECHK.TRANS64.TRYWAIT P0, [R2+URZ+0xc0], R74 ;  /* 0x0000c04a020075a7 */ /* 0x000e6400080011ff */
[----:B-1----:R-:W-:Y:S05]  /*7360*/  @!P0 BRA `(.L_x_119) ;  /* 0x00000018004c8947 */ /* 0x002fea0003800000 */
.L_x_118:
[----:B------:R-:W-:Y:S05]  /*7370*/  BSYNC B0 ;  /* 0x0000000000007941 */ /* 0x000fea0003800000 */
.L_x_117:
[----:B------:R-:W-:Y:S11]  /*7380*/  ISETP.NE.AND P0, PT, R77, RZ, PT ;  /* 0x000000ff4d00720c */ /* 0x000ff60003f05270 */
[----:B------:R-:W-:Y:S02]  /*7390*/  @!UPT UIADD3 URZ, UPT, UPT, URZ, URZ, URZ ;  /* 0x000000fffffff290 */ /* 0x000fe4000fffe0ff */
[----:B-1----:R-:W-:Y:S01]  /*73a0*/  @P0 IADD3 R2, PT, PT, R73, R0, RZ ;  /* 0x0000000049020210 */ /* 0x002fe20007ffe0ff */
[----:B------:R-:W-:Y:S05]  /*73b0*/  @P0 WARPSYNC.ALL ;  /* 0x0000000000000948 */ /* 0x000fea0003800000 */
[----:B------:R2:W3:Y:S04]  /*73c0*/  @P0 LDSM.16.M88.4 R44, [R4+0x400] ;  /* 0x00040000042c083b */ /* 0x0004e80000000200 */
[----:B------:R2:W4:Y:S04]  /*73d0*/  @P0 LDSM.16.M88.4 R40, [R3+0x400] ;  /* 0x000400000328083b */ /* 0x0005280000000200 */
[----:B------:R2:W1:Y:S04]  /*73e0*/  @P0 LDSM.16.M88.4 R32, [R0+0x400] ;  /* 0x000400000020083b */ /* 0x0004680000000200 */
[----:B------:R2:W1:Y:S02]  /*73f0*/  @P0 LDSM.16.M88.4 R36, [R2+0x400] ;  /* 0x000400000224083b */ /* 0x0004640000000200 */
.L_x_116:
[----:B------:R-:W-:Y:S05]  /*7400*/  BSYNC B1 ;  /* 0x0000000000017941 */ /* 0x000fea0003800000 */
.L_x_115:
[----:B-12---:R-:W-:Y:S05]  /*7410*/  VIADD R0, R25, 0x20 ;  /* 0x0000002019007836 */ /* 0x006fea0000000000 */
[----:B------:R-:W-:Y:S04]  /*7420*/  SHF.R.U32.HI R0, RZ, 0x15, R0 ;  /* 0x00000015ff007819 */ /* 0x000fe80000011600 */
[----:B------:R-:W-:Y:S11]  /*7430*/  LOP3.LUT P0, RZ, R0, 0x3, R54, 0x48, !PT ;  /* 0x0000000300ff7812 */ /* 0x000ff60007804836 */
[----:B------:R-:W-:Y:S02]  /*7440*/  @!UPT UIADD3 URZ, UPT, UPT, URZ, URZ, URZ ;  /* 0x000000fffffff290 */ /* 0x000fe4000fffe0ff */
[----:B------:R-:W-:Y:S05]  /*7450*/  @!P0 BRA `(.L_x_120) ;  /* 0x0000000000408947 */ /* 0x000fea0003800000 */
[----:B------:R-:W1:Y:S01]  /*7460*/  LDCU.64 UR8, c[0x4][0x70] ;  /* 0x01000e00ff0877ac */ /* 0x000e620008000a00 */
[----:B------:R-:W-:Y:S01]  /*7470*/  MOV R3, 0x0 ;  /* 0x0000000000037802 */ /* 0x000fe20000000f00 */
[----:B------:R-:W-:Y:S02]  /*7480*/  HFMA2 R12, -RZ, RZ, 0, 5.9604644775390625e-08 ;  /* 0x00000001ff0c7431 */ /* 0x000fe400000001ff */
[----:B------:R-:W-:Y:S02]  /*7490*/  IMAD.MOV.U32 R8, RZ, RZ, 0x192 ;  /* 0x00000192ff087424 */ /* 0x000fe400078e00ff */
[----:B------:R-:W-:Y:S01]  /*74a0*/  IMAD.MOV.U32 R13, RZ, RZ, RZ ;  /* 0x000000ffff0d7224 */ /* 0x000fe200078e00ff */
[----:B------:R-:W2:Y:S01]  /*74b0*/  LDCU.64 UR6, c[0x4][0x78] ;  /* 0x01000f00ff0677ac */ /* 0x000ea20008000a00 */
[----:B------:R-:W3:Y:S01]  /*74c0*/  LDC.64 R2, c[0x4][R3] ;  /* 0x0100000003027b82 */ /* 0x000ee20000000a00 */
[----:B------:R-:W5:Y:S01]  /*74d0*/  LDCU.64 UR4, c[0x4][0x10] ;  /* 0x01000200ff0477ac */ /* 0x000f620008000a00 */
[----:B-1----:R-:W-:Y:S01]  /*74e0*/  MOV R5, UR9 ;  /* 0x0000000900057c02 */ /* 0x002fe20008000f00 */
[----:B------:R-:W-:Y:S01]  /*74f0*/  IMAD.U32 R4, RZ, RZ, UR8 ;  /* 0x00000008ff047e24 */ /* 0x000fe2000f8e00ff */
[----:B--2---:R-:W-:Y:S01]  /*7500*/  MOV R7, UR7 ;  /* 0x0000000700077c02 */ /* 0x004fe20008000f00 */
[----:B------:R-:W-:Y:S01]  /*7510*/  IMAD.U32 R6, RZ, RZ, UR6 ;  /* 0x00000006ff067e24 */ /* 0x000fe2000f8e00ff */
[----:B-----5:R-:W-:Y:S01]  /*7520*/  MOV R11, UR5 ;  /* 0x00000005000b7c02 */ /* 0x020fe20008000f00 */
[----:B------:R-:W-:Y:S02]  /*7530*/  IMAD.U32 R10, RZ, RZ, UR4 ;  /* 0x00000004ff0a7e24 */ /* 0x000fe4000f8e00ff */
[----:B------:R-:W-:Y:S07]  /*7540*/  LEPC R20, `(.L_x_120) ;  /* 0x000000001014794e */ /* 0x000fee0000000000 */
[----:B---34-:R-:W-:Y:S05]  /*7550*/  CALL.ABS.NOINC R2 ;  /* 0x0000000002007343 */ /* 0x018fea0003c00000 */
.L_x_120:
[----:B------:R-:W-:Y:S01]  /*7560*/  ISETP.NE.AND P0, PT, R64, RZ, PT ;  /* 0x000000ff4000720c */ /* 0x000fe20003f05270 */
[----:B------:R-:W-:Y:S05]  /*7570*/  WARPSYNC.ALL ;  /* 0x0000000000007948 */ /* 0x000fea0003800000 */
[----:B------:R-:W-:Y:S01]  /*7580*/  R2UR UR4, R25 ;  /* 0x00000000190472ca */ /* 0x000fe200000e0000 */
[----:B------:R-:W-:Y:S01]  /*7590*/  BSSY.RECONVERGENT B0, `(.L_x_121) ;  /* 0x0000063000007945 */ /* 0x000fe20003800200 */
[----:B---3--:R-:W-:Y:S02]  /*75a0*/  LOP3.LUT R0, R44, 0xffffe000, RZ, 0xc0, !PT ;  /* 0xffffe0002c007812 */ /* 0x008fe400078ec0ff */
[----:B------:R-:W-:Y:S02]  /*75b0*/  LOP3.LUT R2, R45, 0xffffe000, RZ, 0xc0, !PT ;  /* 0xffffe0002d027812 */ /* 0x000fe400078ec0ff */
[----:B------:R-:W-:Y:S02]  /*75c0*/  LOP3.LUT R3, R46, 0xffffe000, RZ, 0xc0, !PT ;  /* 0xffffe0002e037812 */ /* 0x000fe400078ec0ff */
[----:B------:R-:W-:Y:S02]  /*75d0*/  LOP3.LUT R20, R47, 0xffffe000, RZ, 0xc0, !PT ;  /* 0xffffe0002f147812 */ /* 0x000fe400078ec0ff */
[----:B----4-:R-:W-:Y:S02]  /*75e0*/  LOP3.LUT R21, R40, 0xffffe000, RZ, 0xc0, !PT ;  /* 0xffffe00028157812 */ /* 0x010fe400078ec0ff */
[----:B------:R-:W-:Y:S01]  /*75f0*/  LOP3.LUT R25, R41, 0xffffe000, RZ, 0xc0, !PT ;  /* 0xffffe00029197812 */ /* 0x000fe200078ec0ff */
[----:B------:R-:W1:Y:S01]  /*7600*/  LDTM.16dp128bit.x8 R4, tmem[UR4+0x20] ;  /* 0x00002004000479ee */ /* 0x000e620008180000 */
[----:B------:R-:W-:Y:S01]  /*7610*/  R2UR UR4, R71 ;  /* 0x00000000470472ca */ /* 0x000fe200000e0000 */
[----:B------:R-:W-:Y:S01]  /*7620*/  NOP ;  /* 0x0000000000007918 */ /* 0x000fe20000000000 */
[----:B------:R-:W-:Y:S02]  /*7630*/  LOP3.LUT R27, R42, 0xffffe000, RZ, 0xc0, !PT ;  /* 0xffffe0002a1b7812 */ /* 0x000fe400078ec0ff */
[----:B------:R-:W-:Y:S02]  /*7640*/  LOP3.LUT R28, R43, 0xffffe000, RZ, 0xc0, !PT ;  /* 0xffffe0002b1c7812 */ /* 0x000fe400078ec0ff */
[----:B------:R-:W-:Y:S02]  /*7650*/  LOP3.LUT R29, R32, 0xffffe000, RZ, 0xc0, !PT ;  /* 0xffffe000201d7812 */ /* 0x000fe400078ec0ff */
[----:B------:R-:W-:Y:S02]  /*7660*/  LOP3.LUT R30, R33, 0xffffe000, RZ, 0xc0, !PT ;  /* 0xffffe000211e7812 */ /* 0x000fe400078ec0ff */
[----:B------:R-:W-:Y:S02]  /*7670*/  LOP3.LUT R31, R34, 0xffffe000, RZ, 0xc0, !PT ;  /* 0xffffe000221f7812 */ /* 0x000fe400078ec0ff */
[----:B------:R-:W-:Y:S01]  /*7680*/  LOP3.LUT R32, R35, 0xffffe000, RZ, 0xc0, !PT ;  /* 0xffffe00023207812 */ /* 0x000fe200078ec0ff */
[----:B------:R-:W-:Y:S01]  /*7690*/  UIADD3 UR4, UPT, UPT, UR4, 0x140, URZ ;  /* 0x0000014004047890 */ /* 0x000fe2000fffe0ff */
[----:B------:R-:W-:Y:S02]  /*76a0*/  LOP3.LUT R33, R36, 0xffffe000, RZ, 0xc0, !PT ;  /* 0xffffe00024217812 */ /* 0x000fe400078ec0ff */
[----:B------:R-:W-:Y:S01]  /*76b0*/  LOP3.LUT R34, R37, 0xffffe000, RZ, 0xc0, !PT ;  /* 0xffffe00025227812 */ /* 0x000fe200078ec0ff */
[----:B------:R-:W-:Y:S01]  /*76c0*/  UPRMT UR4, UR54, 0x654, UR4 ;  /* 0x0000065436047896 */ /* 0x000fe20008000004 */
[----:B------:R-:W-:Y:S02]  /*76d0*/  LOP3.LUT R35, R38, 0xffffe000, RZ, 0xc0, !PT ;  /* 0xffffe00026237812 */ /* 0x000fe400078ec0ff */
[----:B------:R-:W-:Y:S01]  /*76e0*/  LOP3.LUT R36, R39, 0xffffe000, RZ, 0xc0, !PT ;  /* 0xffffe00027247812 */ /* 0x000fe200078ec0ff */
[C---:B-1----:R-:W-:Y:S01]  /*76f0*/  FMUL R4, R24.reuse, R4 ;  /* 0x0000000418047220 */ /* 0x042fe20000400000 */
[C---:B------:R-:W-:Y:S01]  /*7700*/  FMUL R5, R24.reuse, R5 ;  /* 0x0000000518057220 */ /* 0x040fe20000400000 */
[C---:B------:R-:W-:Y:S01]  /*7710*/  FMUL R6, R24.reuse, R6 ;  /* 0x0000000618067220 */ /* 0x040fe20000400000 */
[----:B------:R-:W-:Y:S01]  /*7720*/  FMUL R7, R24, R7 ;  /* 0x0000000718077220 */ /* 0x000fe20000400000 */
[----:B------:R-:W-:Y:S01]  /*7730*/  FFMA R4, R26, R0, R4 ;  /* 0x000000001a047223 */ /* 0x000fe20000000004 */
[----:B------:R-:W-:Y:S02]  /*7740*/  IMAD.U32 R0, RZ, RZ, UR45 ;  /* 0x0000002dff007e24 */ /* 0x000fe4000f8e00ff */
[----:B------:R-:W-:Y:S01]  /*7750*/  FMUL R8, R24, R8 ;  /* 0x0000000818087220 */ /* 0x000fe20000400000 */
[----:B------:R-:W-:Y:S01]  /*7760*/  FFMA R5, R26, R2, R5 ;  /* 0x000000021a057223 */ /* 0x000fe20000000005 */
[----:B------:R-:W-:Y:S01]  /*7770*/  FMUL R9, R24, R9 ;  /* 0x0000000918097220 */ /* 0x000fe20000400000 */
[----:B------:R-:W-:Y:S01]  /*7780*/  F2FP.TF32.F32.PACK_B R4, R4 ;  /* 0x00000004ff04723e */ /* 0x000fe200024050ff */
[----:B------:R-:W-:Y:S01]  /*7790*/  FFMA R6, R26, R3, R6 ;  /* 0x000000031a067223 */ /* 0x000fe20000000006 */
[----:B------:R-:W-:Y:S01]  /*77a0*/  FMUL R10, R24, R10 ;  /* 0x0000000a180a7220 */ /* 0x000fe20000400000 */
[----:B------:R-:W-:Y:S01]  /*77b0*/  F2FP.TF32.F32.PACK_B R5, R5 ;  /* 0x00000005ff05723e */ /* 0x000fe200024050ff */
[----:B------:R-:W-:Y:S01]  /*77c0*/  FFMA R7, R26, R20, R7 ;  /* 0x000000141a077223 */ /* 0x000fe20000000007 */
[----:B------:R-:W-:Y:S01]  /*77d0*/  IMAD R0, R0, 0x800, R52 ;  /* 0x0000080000007824 */ /* 0x000fe200078e0234 */
[----:B------:R-:W-:Y:S01]  /*77e0*/  F2FP.TF32.F32.PACK_B R6, R6 ;  /* 0x00000006ff06723e */ /* 0x000fe200024050ff */
[----:B------:R-:W-:Y:S01]  /*77f0*/  FMUL R11, R24, R11 ;  /* 0x0000000b180b7220 */ /* 0x000fe20000400000 */
[----:B------:R-:W-:Y:S01]  /*7800*/  FFMA R8, R26, R21, R8 ;  /* 0x000000151a087223 */ /* 0x000fe20000000008 */
[----:B------:R-:W-:Y:S01]  /*7810*/  F2FP.TF32.F32.PACK_B R7, R7 ;  /* 0x00000007ff07723e */ /* 0x000fe200024050ff */
[----:B------:R-:W-:Y:S01]  /*7820*/  FMUL R12, R24, R12 ;  /* 0x0000000c180c7220 */ /* 0x000fe20000400000 */
[----:B------:R-:W-:Y:S01]  /*7830*/  LEA R0, R0, UR44, 0x2 ;  /* 0x0000002c00007c11 */ /* 0x000fe2000f8e10ff */
[----:B------:R-:W-:Y:S01]  /*7840*/  FFMA R9, R26, R25, R9 ;  /* 0x000000191a097223 */ /* 0x000fe20000000009 */
[----:B------:R-:W-:Y:S01]  /*7850*/  FMUL R13, R24, R13 ;  /* 0x0000000d180d7220 */ /* 0x000fe20000400000 */
        /* <DEDUP_REMOVED lines=12> */
[C---:B------:R-:W-:Y:S01]  /*7920*/  IADD3 R2, PT, PT, R73.reuse, 0x400, R0 ;  /* 0x0000040049027810 */ /* 0x040fe20007ffe000 */
[C---:B------:R-:W-:Y:S01]  /*7930*/  FFMA R16, R26.reuse, R33, R16 ;  /* 0x000000211a107223 */ /* 0x040fe20000000010 */
[----:B------:R-:W-:Y:S01]  /*7940*/  F2FP.TF32.F32.PACK_B R8, R8 ;  /* 0x00000008ff08723e */ /* 0x000fe200024050ff */
[----:B------:R-:W-:Y:S01]  /*7950*/  SYNCS.ARRIVE.TRANS64.RED.A1T0 RZ, [UR4], RZ ;  /* 0x000000ffffff79a7 */ /* 0x000fe20008100404 */
[----:B------:R1:W-:Y:S01]  /*7960*/  STSM.16.M88.4 [R0+0x400], R4 ;  /* 0x0004000400007844 */ /* 0x0003e20000000200 */
[----:B------:R-:W-:Y:S01]  /*7970*/  F2FP.TF32.F32.PACK_B R9, R9 ;  /* 0x00000009ff09723e */ /* 0x000fe200024050ff */
[C---:B------:R-:W-:Y:S01]  /*7980*/  FFMA R17, R26.reuse, R34, R17 ;  /* 0x000000221a117223 */ /* 0x040fe20000000011 */
[----:B------:R-:W-:Y:S01]  /*7990*/  F2FP.TF32.F32.PACK_B R10, R10 ;  /* 0x0000000aff0a723e */ /* 0x000fe200024050ff */
[C---:B------:R-:W-:Y:S01]  /*79a0*/  FFMA R18, R26.reuse, R35, R18 ;  /* 0x000000231a127223 */ /* 0x040fe20000000012 */
[----:B------:R-:W-:Y:S01]  /*79b0*/  F2FP.TF32.F32.PACK_B R11, R11 ;  /* 0x0000000bff0b723e */ /* 0x000fe200024050ff */
[----:B------:R-:W-:Y:S01]  /*79c0*/  FFMA R19, R26, R36, R19 ;  /* 0x000000241a137223 */ /* 0x000fe20000000013 */
[----:B------:R-:W-:Y:S02]  /*79d0*/  IADD3 R72, PT, PT, R72, 0x400, R0 ;  /* 0x0000040048487810 */ /* 0x000fe40007ffe000 */
[----:B------:R-:W-:Y:S01]  /*79e0*/  F2FP.TF32.F32.PACK_B R12, R12 ;  /* 0x0000000cff0c723e */ /* 0x000fe200024050ff */
        /* <DEDUP_REMOVED lines=20> */
[----:B------:R-:W-:Y:S02]  /*7b30*/  ULEA UR5, UR45, UR44, 0xd ;  /* 0x0000002c2d057291 */ /* 0x000fe4000f8e68ff */
[----:B------:R-:W-:Y:S02]  /*7b40*/  UIADD3 UR9, UPT, UPT, UR49, 0x20, URZ ;  /* 0x0000002031097890 */ /* 0x000fe4000fffe0ff */
[----:B------:R-:W-:Y:S01]  /*7b50*/  UIADD3 UR8, UPT, UPT, UR5, 0x400, URZ ;  /* 0x0000040005087890 */ /* 0x000fe2000fffe0ff */
[----:B------:R-:W-:Y:S01]  /*7b60*/  UMOV UR10, UR50 ;  /* 0x00000032000a7c82 */ /* 0x000fe20008000000 */
[----:B------:R-:W-:Y:S01]  /*7b70*/  UMOV UR11, UR36 ;  /* 0x00000024000b7c82 */ /* 0x000fe20008000000 */
[----:B--2---:R-:W-:Y:S04]  /*7b80*/  UIADD3 UR4, UP0, UPT, UR6, 0x680, URZ ;  /* 0x0000068006047890 */ /* 0x004fe8000ff1e0ff */
[----:B------:R-:W-:Y:S09]  /*7b90*/  UIADD3.X UR5, UPT, UPT, URZ, UR7, URZ, UP0, !UPT ;  /* 0x00000007ff057290 */ /* 0x000ff200087fe4ff */
[----:B------:R2:W-:Y:S02]  /*7ba0*/  UTMASTG.3D [UR8], [UR4] ;  /* 0x00000008040073b5 */ /* 0x0005e40008010000 */
[----:B--2---:R0:W-:Y:S02]  /*7bb0*/  UTMACMDFLUSH ;  /* 0x00000000000079b7 */ /* 0x0041e40000000000 */
.L_x_122:
[----:B------:R-:W-:Y:S05]  /*7bc0*/  BSYNC.RECONVERGENT B0 ;  /* 0x0000000000007941 */ /* 0x000fea0003800200 */
.L_x_121:
[----:B------:R-:W-:Y:S01]  /*7bd0*/  UIADD3 UR4, UPT, UPT, UR45, 0x1, URZ ;  /* 0x000000012d047890 */ /* 0x000fe2000fffe0ff */
[----:B------:R-:W-:Y:S03]  /*7be0*/  BSSY.RECONVERGENT B0, `(.L_x_123) ;  /* 0x0000008000007945 */ /* 0x000fe60003800200 */
[----:B------:R-:W-:Y:S04]  /*7bf0*/  UISETP.NE.AND UP0, UPT, UR4, 0x3, UPT ;  /* 0x000000030400788c */ /* 0x000fe8000bf05270 */
[----:B------:R-:W-:Y:S02]  /*7c00*/  UISETP.EQ.XOR UP1, UPT, UR47, 0x3, !UP0 ;  /* 0x000000032f00788c */ /* 0x000fe4000c722a70 */
[----:B------:R-:W-:Y:S02]  /*7c10*/  USEL UR46, UR4, URZ, UP0 ;  /* 0x000000ff042e7287 */ /* 0x000fe40008000000 */
[----:B------:R-:W-:Y:S04]  /*7c20*/  USEL UR5, URZ, 0x1, !UP1 ;  /* 0x00000001ff057887 */ /* 0x000fe8000c800000 */
[----:B------:R-:W-:Y:S01]  /*7c30*/  ULOP3.LUT UR55, UR55, UR5, URZ, 0x3c, !UPT ;  /* 0x0000000537377292 */ /* 0x000fe2000f8e3cff */
[----:B------:R-:W-:Y:S11]  /*7c40*/  @P0 BRA `(.L_x_124) ;  /* 0x0000000000040947 */ /* 0x000ff60003800000 */
[----:B------:R-:W-:Y:S04]  /*7c50*/  DEPBAR.LE SB0, 0x1 ;  /* 0x000080400000791a */ /* 0x000fe80000000000 */
.L_x_124:
[----:B------:R-:W-:Y:S05]  /*7c60*/  BSYNC.RECONVERGENT B0 ;  /* 0x0000000000007941 */ /* 0x000fea0003800200 */
.L_x_123:
[----:B------:R-:W-:Y:S01]  /*7c70*/  BAR.SYNC.DEFER_BLOCKING 0x1, 0x80 ;  /* 0x0042000000007b1d */ /* 0x000fe20000010000 */
[----:B------:R-:W-:Y:S01]  /*7c80*/  UISETP.NE.AND UP0, UPT, UR53, -0x2, UPT ;  /* 0xfffffffe3500788c */ /* 0x000fe2000bf05270 */
[----:B------:R-:W-:Y:S08]  /*7c90*/  IADD3 R22, PT, PT, R22, 0x1, RZ ;  /* 0x0000000116167810 */ /* 0x000ff00007ffe0ff */
[----:B------:R-:W-:Y:S05]  /*7ca0*/  BRA.U !UP0, `(.L_x_125) ;  /* 0x0000000108287547 */ /* 0x000fea000b800000 */
[----:B------:R-:W-:Y:S01]  /*7cb0*/  ISETP.NE.AND P0, PT, R70, RZ, PT ;  /* 0x000000ff4600720c */ /* 0x000fe20003f05270 */
[----:B-1----:R-:W-:Y:S01]  /*7cc0*/  IMAD.U32 R2, RZ, RZ, UR52 ;  /* 0x00000034ff027e24 */ /* 0x002fe2000f8e00ff */
[----:B------:R-:W-:Y:S01]  /*7cd0*/  UIADD3 UR4, UPT, UPT, UR52, 0x1, URZ ;  /* 0x0000000134047890 */ /* 0x000fe2000fffe0ff */
[----:B------:R-:W-:Y:S03]  /*7ce0*/  IMAD.U32 R0, RZ, RZ, UR54 ;  /* 0x00000036ff007e24 */ /* 0x000fe6000f8e00ff */
[----:B------:R-:W-:Y:S04]  /*7cf0*/  UISETP.NE.AND UP0, UPT, UR4, 0x3, UPT ;  /* 0x000000030400788c */ /* 0x000fe8000bf05270 */
[----:B------:R-:W-:Y:S03]  /*7d00*/  USEL UR52, UR4, URZ, UP0 ;  /* 0x000000ff04347287 */ /* 0x000fe60008000000 */
[----:B------:R-:W-:Y:S05]  /*7d10*/  @P0 LEA R2, R2, UR44, 0x3 ;  /* 0x0000002c02020c11 */ /* 0x000fea000f8e18ff */
[----:B------:R-:W-:Y:S05]  /*7d20*/  @P0 VIADD R2, R2, 0xd8 ;  /* 0x000000d802020836 */ /* 0x000fea0000000000 */
[----:B------:R-:W-:Y:S04]  /*7d30*/  @P0 PRMT R0, R0, 0x654, R2 ;  /* 0x0000065400000816 */ /* 0x000fe80000000002 */
[----:B------:R2:W-:Y:S03]  /*7d40*/  @P0 SYNCS.ARRIVE.TRANS64.RED.A1T0 RZ, [R0+URZ], RZ ;  /* 0x000000ff00ff09a7 */ /* 0x0005e600081004ff */
.L_x_125:
[----:B------:R-:W-:Y:S01]  /*7d50*/  R2UR UR6, R69 ;  /* 0x00000000450672ca */ /* 0x000fe200000e0000 */
[----:B------:R-:W-:Y:S01]  /*7d60*/  UIADD3 UR53, UPT, UPT, UR53, 0x2, URZ ;  /* 0x0000000235357890 */ /* 0x000fe2000fffe0ff */
[----:B------:R-:W-:Y:S02]  /*7d70*/  R2UR UR5, R55 ;  /* 0x00000000370572ca */ /* 0x000fe400000e0000 */
[----:B------:R-:W-:Y:S02]  /*7d80*/  R2UR UR4, R56 ;  /* 0x00000000380472ca */ /* 0x000fe400000e0000 */
[----:B------:R-:W-:Y:S02]  /*7d90*/  R2UR UR36, R67 ;  /* 0x00000000432472ca */ /* 0x000fe400000e0000 */
[----:B------:R-:W-:Y:S02]  /*7da0*/  ISETP.NE.AND P0, PT, R59, 0x2, PT ;  /* 0x000000023b00780c */ /* 0x000fe40003f05270 */
[----:B------:R-:W-:Y:S02]  /*7db0*/  ISETP.NE.AND P1, PT, R22, 0x4, PT ;  /* 0x000000041600780c */ /* 0x000fe40003f25270 */
[----:B-1----:R-:W-:Y:S01]  /*7dc0*/  SEL R2, RZ, 0x1, P0 ;  /* 0x00000001ff027807 */ /* 0x002fe20000000000 */
[----:B------:R-:W-:Y:S01]  /*7dd0*/  UISETP.NE.AND UP0, UPT, UR6, URZ, UPT ;  /* 0x000000ff0600728c */ /* 0x000fe2000bf05270 */
[----:B--2---:R-:W-:Y:S01]  /*7de0*/  SEL R0, RZ, 0x1, P1 ;  /* 0x00000001ff007807 */ /* 0x004fe20000800000 */
[----:B------:R-:W-:Y:S01]  /*7df0*/  UIADD3 UR32, UPT, UPT, UR37, UR5, URZ ;  /* 0x0000000525207290 */ /* 0x000fe2000fffe0ff */
[----:B------:R-:W-:Y:S01]  /*7e00*/  LOP3.LUT R60, R60, R2, RZ, 0x3c, !PT ;  /* 0x000000023c3c7212 */ /* 0x000fe200078e3cff */
[----:B------:R-:W-:Y:S01]  /*7e10*/  UIADD3 UR29, UPT, UPT, UR38, UR4, URZ ;  /* 0x00000004261d7290 */ /* 0x000fe2000fffe0ff */
[----:B------:R-:W-:Y:S02]  /*7e20*/  LOP3.LUT R61, R61, R0, RZ, 0x3c, !PT ;  /* 0x000000003d3d7212 */ /* 0x000fe400078e3cff */
[----:B------:R-:W-:Y:S02]  /*7e30*/  SEL R59, R59, RZ, P0 ;  /* 0x000000ff3b3b7207 */ /* 0x000fe40000000000 */
[----:B------:R-:W-:Y:S01]  /*7e40*/  SEL R22, R22, RZ, P1 ;  /* 0x000000ff16167207 */ /* 0x000fe20000800000 */
[----:B------:R-:W-:Y:S06]  /*7e50*/  BRA.U UP0, `(.L_x_126) ;  /* 0xffffffd900b07547 */ /* 0x000fec000b83ffff */
[----:B------:R-:W-:-:S13]  /*7e60*/  R2UR UR4, R57 ;  /* 0x00000000390472ca */ /* 0x000fda00000e0000 */
[----:B------:R-:W-:-:S09]  /*7e70*/  UISETP.NE.AND UP0, UPT, UR4, URZ, UPT ;  /* 0x000000ff0400728c */ /* 0x000fd2000bf05270 */
[----:B------:R-:W-:Y:S05]  /*7e80*/  BRA.U !UP0, `(.L_x_127) ;  /* 0x0000000108487547 */ /* 0x000fea000b800000 */
[----:B------:R-:W1:Y:S02]  /*7e90*/  LDCU.64 UR4, c[0x0][0x890] ;  /* 0x00011200ff0477ac */ /* 0x000e640008000a00 */
[----:B-1----:R-:W-:-:S04]  /*7ea0*/  UISETP.NE.U32.AND UP0, UPT, UR4, URZ, UPT ;  /* 0x000000ff0400728c */ /* 0x002fc8000bf05070 */
[----:B------:R-:W-:-:S09]  /*7eb0*/  UISETP.NE.AND.EX UP0, UPT, UR5, URZ, UPT, UP0 ;  /* 0x000000ff0500728c */ /* 0x000fd2000bf05300 */
[----:B------:R-:W-:Y:S05]  /*7ec0*/  BRA.U UP0, `(.L_x_128) ;  /* 0x00000001000c7547 */ /* 0x000fea000b800000 */
[----:B------:R-:W-:-:S13]  /*7ed0*/  FSETP.NEU.AND P0, PT, R26, RZ, PT ;  /* 0x000000ff1a00720b */ /* 0x000fda0003f0d000 */
[----:B------:R-:W-:Y:S05]  /*7ee0*/  @!P0 EXIT ;  /* 0x000000000000894d */ /* 0x000fea0003800000 */
[----:B------:R-:W-:Y:S05]  /*7ef0*/  BRA `(.L_x_127) ;  /* 0x00000000002c7947 */ /* 0x000fea0003800000 */
.L_x_128:
[----:B------:R-:W-:Y:S01]  /*7f00*/  ISETP.NE.AND P0, PT, R58, RZ, PT ;  /* 0x000000ff3a00720c */ /* 0x000fe20003f05270 */
[----:B------:R-:W-:-:S12]  /*7f10*/  BSSY.RECONVERGENT B0, `(.L_x_127) ;  /* 0x0000009000007945 */ /* 0x000fd80003800200 */
[----:B------:R-:W-:Y:S05]  /*7f20*/  @P0 BRA `(.L_x_129) ;  /* 0x0000000000140947 */ /* 0x000fea0003800000 */
[----:B------:R-:W1:Y:S02]  /*7f30*/  LDCU.64 UR4, c[0x0][0x888] ;  /* 0x00011100ff0477ac */ /* 0x000e640008000a00 */
[----:B-1----:R-:W-:-:S04]  /*7f40*/  ISETP.NE.U32.AND P0, PT, RZ, UR4, PT ;  /* 0x00000004ff007c0c */ /* 0x002fc8000bf05070 */
[----:B------:R-:W-:-:S13]  /*7f50*/  ISETP.NE.AND.EX P0, PT, RZ, UR5, PT, P0 ;  /* 0x00000005ff007c0c */ /* 0x000fda000bf05300 */
[----:B------:R-:W-:Y:S05]  /*7f60*/  @!P0 EXIT ;  /* 0x000000000000894d */ /* 0x000fea0003800000 */
[----:B------:R-:W-:Y:S05]  /*7f70*/  BRA `(.L_x_130) ;  /* 0x0000000000087947 */ /* 0x000fea0003800000 */
.L_x_129:
[----:B------:R-:W-:-:S13]  /*7f80*/  FSETP.NEU.AND P0, PT, R26, RZ, PT ;  /* 0x000000ff1a00720b */ /* 0x000fda0003f0d000 */
[----:B------:R-:W-:Y:S05]  /*7f90*/  @!P0 EXIT ;  /* 0x000000000000894d */ /* 0x000fea0003800000 */
.L_x_130:
[----:B------:R-:W-:Y:S05]  /*7fa0*/  BSYNC.RECONVERGENT B0 ;  /* 0x0000000000007941 */ /* 0x000fea0003800200 */
.L_x_127:
[----:B------:R-:W-:Y:S01]  /*7fb0*/  ULEA UR4, UR52, UR44, 0x3 ;  /* 0x0000002c34047291 */ /* 0x000fe2000f8e18ff */
[----:B------:R-:W-:-:S04]  /*7fc0*/  DEPBAR.LE SB0, 0x0 ;  /* 0x000080000000791a */ /* 0x000fc80000000000 */
[----:B------:R-:W-:-:S04]  /*7fd0*/  UIADD3 UR4, UPT, UPT, UR4, 0xd8, URZ ;  /* 0x000000d804047890 */ /* 0x000fc8000fffe0ff */
[----:B------:R-:W-:-:S09]  /*7fe0*/  UPRMT UR4, UR54, 0x654, UR4 ;  /* 0x0000065436047896 */ /* 0x000fd20008000004 */
[----:B------:R-:W-:Y:S01]  /*7ff0*/  SYNCS.ARRIVE.TRANS64.RED.A1T0 RZ, [UR4], RZ ;  /* 0x000000ffffff79a7 */ /* 0x000fe20008100404 */
[----:B------:R-:W-:Y:S05]  /*8000*/  EXIT ;  /* 0x000000000000794d */ /* 0x000fea0003800000 */
.L_x_25:
[----:B--2---:R2:W3:Y:S02]  /*8010*/  SYNCS.PHASECHK.TRANS64.TRYWAIT P0, [R0+URZ+0x170], R2 ;  /* 0x00017002000075a7 */ /* 0x0044e400080011ff */
[----:B---3--:R-:W-:Y:S05]  /*8020*/  @!P0 NANOSLEEP.SYNCS 0x989680 ;  /* 0x009896800000895d */ /* 0x008fea0003900000 */
[----:B------:R-:W3:Y:S02]  /*8030*/  @!P0 SYNCS.PHASECHK.TRANS64 P0, [R0+URZ+0x170], R2 ;  /* 0x00017002000085a7 */ /* 0x000ee400080010ff */
[----:B---3--:R-:W-:Y:S05]  /*8040*/  @!P0 BRA `(.L_x_25) ;  /* 0xfffffffc00f08947 */ /* 0x008fea000383ffff */
[----:B------:R-:W-:Y:S05]  /*8050*/  BRA `(.L_x_131) ;  /* 0xffffff9800e07947 */ /* 0x000fea000383ffff */
.L_x_28:
[----:B-1----:R-:W-:-:S07]  /*8060*/  MOV R0, UR33 ;  /* 0x0000002100007c02 */ /* 0x002fce0008000f00 */
.L_x_132:
[----:B-1----:R1:W2:Y:S02]  /*8070*/  SYNCS.PHASECHK.TRANS64.TRYWAIT P0, [R0+URZ+0x60], R3 ;  /* 0x00006003000075a7 */ /* 0x0022a400080011ff */
[----:B--2---:R-:W-:Y:S05]  /*8080*/  @!P0 NANOSLEEP.SYNCS 0x989680 ;  /* 0x009896800000895d */ /* 0x004fea0003900000 */
[----:B------:R-:W2:Y:S02]  /*8090*/  @!P0 SYNCS.PHASECHK.TRANS64 P0, [R0+URZ+0x60], R3 ;  /* 0x00006003000085a7 */ /* 0x000ea400080010ff */
[----:B--2---:R-:W-:Y:S05]  /*80a0*/  @!P0 BRA `(.L_x_132) ;  /* 0xfffffffc00f08947 */ /* 0x004fea000383ffff */
[----:B------:R-:W-:Y:S05]  /*80b0*/  BRA `(.L_x_27) ;  /* 0xffffff9c002c7947 */ /* 0x000fea000383ffff */
.L_x_35:
[----:B-1----:R-:W-:-:S07]  /*80c0*/  MOV R0, UR17 ;  /* 0x0000001100007c02 */ /* 0x002fce0008000f00 */
.L_x_133:
[----:B-1----:R1:W2:Y:S02]  /*80d0*/  SYNCS.PHASECHK.TRANS64.TRYWAIT P0, [R0+URZ+0x60], R3 ;  /* 0x00006003000075a7 */ /* 0x0022a400080011ff */
[----:B--2---:R-:W-:Y:S05]  /*80e0*/  @!P0 NANOSLEEP.SYNCS 0x989680 ;  /* 0x009896800000895d */ /* 0x004fea0003900000 */
[----:B------:R-:W2:Y:S02]  /*80f0*/  @!P0 SYNCS.PHASECHK.TRANS64 P0, [R0+URZ+0x60], R3 ;  /* 0x00006003000085a7 */ /* 0x000ea400080010ff */
[----:B--2---:R-:W-:Y:S05]  /*8100*/  @!P0 BRA `(.L_x_133) ;  /* 0xfffffffc00f08947 */ /* 0x004fea000383ffff */
[----:B------:R-:W-:Y:S05]  /*8110*/  BRA `(.L_x_34) ;  /* 0xffffff9c00f87947 */ /* 0x000fea000383ffff */
.L_x_40:
[----:B-1----:R1:W2:Y:S02]  /*8120*/  SYNCS.PHASECHK.TRANS64.TRYWAIT P0, [R3+URZ+0x100], R0 ;  /* 0x00010000030075a7 */ /* 0x0022a400080011ff */
[----:B--2---:R-:W-:Y:S05]  /*8130*/  @!P0 NANOSLEEP.SYNCS 0x989680 ;  /* 0x009896800000895d */ /* 0x004fea0003900000 */
[----:B------:R-:W2:Y:S02]  /*8140*/  @!P0 SYNCS.PHASECHK.TRANS64 P0, [R3+URZ+0x100], R0 ;  /* 0x00010000030085a7 */ /* 0x000ea400080010ff */
[----:B--2---:R-:W-:Y:S05]  /*8150*/  @!P0 BRA `(.L_x_40) ;  /* 0xfffffffc00f08947 */ /* 0x004fea000383ffff */
[----:B------:R-:W-:Y:S05]  /*8160*/  BRA `(.L_x_134) ;  /* 0xffffffa000ac7947 */ /* 0x000fea000383ffff */
.L_x_44:
[----:B------:R-:W-:-:S07]  /*8170*/  MOV R0, UR4 ;  /* 0x0000000400007c02 */ /* 0x000fce0008000f00 */
.L_x_135:
[----:B-1----:R1:W2:Y:S02]  /*8180*/  SYNCS.PHASECHK.TRANS64.TRYWAIT P0, [R0+URZ], R2 ;  /* 0x00000002000075a7 */ /* 0x0022a400080011ff */
[----:B--2---:R-:W-:Y:S05]  /*8190*/  @!P0 NANOSLEEP.SYNCS 0x989680 ;  /* 0x009896800000895d */ /* 0x004fea0003900000 */
[----:B------:R-:W2:Y:S02]  /*81a0*/  @!P0 SYNCS.PHASECHK.TRANS64 P0, [R0+URZ], R2 ;  /* 0x00000002000085a7 */ /* 0x000ea400080010ff */
[----:B--2---:R-:W-:Y:S05]  /*81b0*/  @!P0 BRA `(.L_x_135) ;  /* 0xfffffffc00f08947 */ /* 0x004fea000383ffff */
[----:B------:R-:W-:Y:S05]  /*81c0*/  BRA `(.L_x_136) ;  /* 0xffffffa800587947 */ /* 0x000fea000383ffff */
.L_x_45:
[----:B------:R-:W-:-:S07]  /*81d0*/  MOV R0, UR5 ;  /* 0x0000000500007c02 */ /* 0x000fce0008000f00 */
.L_x_137:
[----:B-1----:R1:W2:Y:S02]  /*81e0*/  SYNCS.PHASECHK.TRANS64.TRYWAIT P0, [R0+URZ], R3 ;  /* 0x00000003000075a7 */ /* 0x0022a400080011ff */
[----:B--2---:R-:W-:Y:S05]  /*81f0*/  @!P0 NANOSLEEP.SYNCS 0x989680 ;  /* 0x009896800000895d */ /* 0x004fea0003900000 */
[----:B------:R-:W2:Y:S02]  /*8200*/  @!P0 SYNCS.PHASECHK.TRANS64 P0, [R0+URZ], R3 ;  /* 0x00000003000085a7 */ /* 0x000ea400080010ff */
[----:B--2---:R-:W-:Y:S05]  /*8210*/  @!P0 BRA `(.L_x_137) ;  /* 0xfffffffc00f08947 */ /* 0x004fea000383ffff */
[----:B------:R-:W-:Y:S05]  /*8220*/  BRA `(.L_x_138) ;  /* 0xffffffa800647947 */ /* 0x000fea000383ffff */
.L_x_46:
[----:B------:R-:W-:-:S07]  /*8230*/  MOV R0, UR5 ;  /* 0x0000000500007c02 */ /* 0x000fce0008000f00 */
.L_x_139:
[----:B-1----:R1:W2:Y:S02]  /*8240*/  SYNCS.PHASECHK.TRANS64.TRYWAIT P0, [R0+URZ], R3 ;  /* 0x00000003000075a7 */ /* 0x0022a400080011ff */
[----:B--2---:R-:W-:Y:S05]  /*8250*/  @!P0 NANOSLEEP.SYNCS 0x989680 ;  /* 0x009896800000895d */ /* 0x004fea0003900000 */
[----:B------:R-:W2:Y:S02]  /*8260*/  @!P0 SYNCS.PHASECHK.TRANS64 P0, [R0+URZ], R3 ;  /* 0x00000003000085a7 */ /* 0x000ea400080010ff */
[----:B--2---:R-:W-:Y:S05]  /*8270*/  @!P0 BRA `(.L_x_139) ;  /* 0xfffffffc00f08947 */ /* 0x004fea000383ffff */
[----:B------:R-:W-:Y:S05]  /*8280*/  BRA `(.L_x_140) ;  /* 0xffffffa800707947 */ /* 0x000fea000383ffff */
.L_x_47:
[----:B------:R-:W-:-:S07]  /*8290*/  MOV R0, UR5 ;  /* 0x0000000500007c02 */ /* 0x000fce0008000f00 */
.L_x_141:
[----:B-1----:R1:W2:Y:S02]  /*82a0*/  SYNCS.PHASECHK.TRANS64.TRYWAIT P0, [R0+URZ], R3 ;  /* 0x00000003000075a7 */ /* 0x0022a400080011ff */
[----:B--2---:R-:W-:Y:S05]  /*82b0*/  @!P0 NANOSLEEP.SYNCS 0x989680 ;  /* 0x009896800000895d */ /* 0x004fea0003900000 */
[----:B------:R-:W2:Y:S02]  /*82c0*/  @!P0 SYNCS.PHASECHK.TRANS64 P0, [R0+URZ], R3 ;  /* 0x00000003000085a7 */ /* 0x000ea400080010ff */
[----:B--2---:R-:W-:Y:S05]  /*82d0*/  @!P0 BRA `(.L_x_141) ;  /* 0xfffffffc00f08947 */ /* 0x004fea000383ffff */
[----:B------:R-:W-:Y:S05]  /*82e0*/  BRA `(.L_x_142) ;  /* 0xffffffa8007c7947 */ /* 0x000fea000383ffff */
.L_x_48:
[----:B------:R-:W-:-:S07]  /*82f0*/  MOV R0, UR5 ;  /* 0x0000000500007c02 */ /* 0x000fce0008000f00 */
.L_x_143:
[----:B-1----:R1:W2:Y:S02]  /*8300*/  SYNCS.PHASECHK.TRANS64.TRYWAIT P0, [R0+URZ], R3 ;  /* 0x00000003000075a7 */ /* 0x0022a400080011ff */
[----:B--2---:R-:W-:Y:S05]  /*8310*/  @!P0 NANOSLEEP.SYNCS 0x989680 ;  /* 0x009896800000895d */ /* 0x004fea0003900000 */
[----:B------:R-:W2:Y:S02]  /*8320*/  @!P0 SYNCS.PHASECHK.TRANS64 P0, [R0+URZ], R3 ;  /* 0x00000003000085a7 */ /* 0x000ea400080010ff */
[----:B--2---:R-:W-:Y:S05]  /*8330*/  @!P0 BRA `(.L_x_143) ;  /* 0xfffffffc00f08947 */ /* 0x004fea000383ffff */
[----:B------:R-:W-:Y:S05]  /*8340*/  BRA `(.L_x_144) ;  /* 0xffffffa800887947 */ /* 0x000fea000383ffff */
.L_x_49:
[----:B------:R-:W-:-:S07]  /*8350*/  MOV R0, UR5 ;  /* 0x0000000500007c02 */ /* 0x000fce0008000f00 */
.L_x_145:
[----:B-1----:R1:W2:Y:S02]  /*8360*/  SYNCS.PHASECHK.TRANS64.TRYWAIT P0, [R0+URZ], R3 ;  /* 0x00000003000075a7 */ /* 0x0022a400080011ff */
[----:B--2---:R-:W-:Y:S05]  /*8370*/  @!P0 NANOSLEEP.SYNCS 0x989680 ;  /* 0x009896800000895d */ /* 0x004fea0003900000 */
[----:B------:R-:W2:Y:S02]  /*8380*/  @!P0 SYNCS.PHASECHK.TRANS64 P0, [R0+URZ], R3 ;  /* 0x00000003000085a7 */ /* 0x000ea400080010ff */
[----:B--2---:R-:W-:Y:S05]  /*8390*/  @!P0 BRA `(.L_x_145) ;  /* 0xfffffffc00f08947 */ /* 0x004fea000383ffff */
[----:B------:R-:W-:Y:S05]  /*83a0*/  BRA `(.L_x_146) ;  /* 0xffffffa800947947 */ /* 0x000fea000383ffff */
.L_x_50:
[----:B------:R-:W-:-:S07]  /*83b0*/  MOV R0, UR5 ;  /* 0x0000000500007c02 */ /* 0x000fce0008000f00 */
.L_x_147:
[----:B-1----:R1:W2:Y:S02]  /*83c0*/  SYNCS.PHASECHK.TRANS64.TRYWAIT P0, [R0+URZ], R3 ;  /* 0x00000003000075a7 */ /* 0x0022a400080011ff */
[----:B--2---:R-:W-:Y:S05]  /*83d0*/  @!P0 NANOSLEEP.SYNCS 0x989680 ;  /* 0x009896800000895d */ /* 0x004fea0003900000 */
[----:B------:R-:W2:Y:S02]  /*83e0*/  @!P0 SYNCS.PHASECHK.TRANS64 P0, [R0+URZ], R3 ;  /* 0x00000003000085a7 */ /* 0x000ea400080010ff */
[----:B--2---:R-:W-:Y:S05]  /*83f0*/  @!P0 BRA `(.L_x_147) ;  /* 0xfffffffc00f08947 */ /* 0x004fea000383ffff */
[----:B------:R-:W-:Y:S05]  /*8400*/  BRA `(.L_x_148) ;  /* 0xffffffa800a07947 */ /* 0x000fea000383ffff */
.L_x_51:
[----:B------:R-:W-:-:S07]  /*8410*/  MOV R0, UR5 ;  /* 0x0000000500007c02 */ /* 0x000fce0008000f00 */
.L_x_149:
[----:B-1----:R1:W2:Y:S02]  /*8420*/  SYNCS.PHASECHK.TRANS64.TRYWAIT P0, [R0+URZ], R3 ;  /* 0x00000003000075a7 */ /* 0x0022a400080011ff */
[----:B--2---:R-:W-:Y:S05]  /*8430*/  @!P0 NANOSLEEP.SYNCS 0x989680 ;  /* 0x009896800000895d */ /* 0x004fea0003900000 */
[----:B------:R-:W2:Y:S02]  /*8440*/  @!P0 SYNCS.PHASECHK.TRANS64 P0, [R0+URZ], R3 ;  /* 0x00000003000085a7 */ /* 0x000ea400080010ff */
[----:B--2---:R-:W-:Y:S05]  /*8450*/  @!P0 BRA `(.L_x_149) ;  /* 0xfffffffc00f08947 */ /* 0x004fea000383ffff */
[----:B------:R-:W-:Y:S05]  /*8460*/  BRA `(.L_x_150) ;  /* 0xffffffa800ac7947 */ /* 0x000fea000383ffff */
.L_x_52:
[----:B------:R-:W-:-:S07]  /*8470*/  MOV R0, UR5 ;  /* 0x0000000500007c02 */ /* 0x000fce0008000f00 */
.L_x_151:
[----:B-1----:R1:W2:Y:S02]  /*8480*/  SYNCS.PHASECHK.TRANS64.TRYWAIT P0, [R0+URZ], R3 ;  /* 0x00000003000075a7 */ /* 0x0022a400080011ff */
[----:B--2---:R-:W-:Y:S05]  /*8490*/  @!P0 NANOSLEEP.SYNCS 0x989680 ;  /* 0x009896800000895d */ /* 0x004fea0003900000 */
[----:B------:R-:W2:Y:S02]  /*84a0*/  @!P0 SYNCS.PHASECHK.TRANS64 P0, [R0+URZ], R3 ;  /* 0x00000003000085a7 */ /* 0x000ea400080010ff */
[----:B--2---:R-:W-:Y:S05]  /*84b0*/  @!P0 BRA `(.L_x_151) ;  /* 0xfffffffc00f08947 */ /* 0x004fea000383ffff */
[----:B------:R-:W-:Y:S05]  /*84c0*/  BRA `(.L_x_152) ;  /* 0xffffffa800b87947 */ /* 0x000fea000383ffff */
.L_x_53:
[----:B------:R-:W-:-:S07]  /*84d0*/  MOV R0, UR5 ;  /* 0x0000000500007c02 */ /* 0x000fce0008000f00 */
.L_x_153:
[----:B-1----:R1:W2:Y:S02]  /*84e0*/  SYNCS.PHASECHK.TRANS64.TRYWAIT P0, [R0+URZ], R3 ;  /* 0x00000003000075a7 */ /* 0x0022a400080011ff */
[----:B--2---:R-:W-:Y:S05]  /*84f0*/  @!P0 NANOSLEEP.SYNCS 0x989680 ;  /* 0x009896800000895d */ /* 0x004fea0003900000 */
[----:B------:R-:W2:Y:S02]  /*8500*/  @!P0 SYNCS.PHASECHK.TRANS64 P0, [R0+URZ], R3 ;  /* 0x00000003000085a7 */ /* 0x000ea400080010ff */
[----:B--2---:R-:W-:Y:S05]  /*8510*/  @!P0 BRA `(.L_x_153) ;  /* 0xfffffffc00f08947 */ /* 0x004fea000383ffff */
[----:B------:R-:W-:Y:S05]  /*8520*/  BRA `(.L_x_154) ;  /* 0xffffffa800c47947 */ /* 0x000fea000383ffff */
.L_x_54:
[----:B------:R-:W-:-:S07]  /*8530*/  MOV R0, UR5 ;  /* 0x0000000500007c02 */ /* 0x000fce0008000f00 */
.L_x_155:
[----:B-1----:R1:W2:Y:S02]  /*8540*/  SYNCS.PHASECHK.TRANS64.TRYWAIT P0, [R0+URZ], R3 ;  /* 0x00000003000075a7 */ /* 0x0022a400080011ff */
[----:B--2---:R-:W-:Y:S05]  /*8550*/  @!P0 NANOSLEEP.SYNCS 0x989680 ;  /* 0x009896800000895d */ /* 0x004fea0003900000 */
[----:B------:R-:W2:Y:S02]  /*8560*/  @!P0 SYNCS.PHASECHK.TRANS64 P0, [R0+URZ], R3 ;  /* 0x00000003000085a7 */ /* 0x000ea400080010ff */
[----:B--2---:R-:W-:Y:S05]  /*8570*/  @!P0 BRA `(.L_x_155) ;  /* 0xfffffffc00f08947 */ /* 0x004fea000383ffff */
[----:B------:R-:W-:Y:S05]  /*8580*/  BRA `(.L_x_156) ;  /* 0xffffffa800d07947 */ /* 0x000fea000383ffff */
.L_x_57:
[----:B--2---:R2:W3:Y:S02]  /*8590*/  SYNCS.PHASECHK.TRANS64.TRYWAIT P0, [R2+URZ+0x160], R4 ;  /* 0x00016004020075a7 */ /* 0x0044e400080011ff */
[----:B---3--:R-:W-:Y:S05]  /*85a0*/  @!P0 NANOSLEEP.SYNCS 0x989680 ;  /* 0x009896800000895d */ /* 0x008fea0003900000 */
[----:B------:R-:W3:Y:S02]  /*85b0*/  @!P0 SYNCS.PHASECHK.TRANS64 P0, [R2+URZ+0x160], R4 ;  /* 0x00016004020085a7 */ /* 0x000ee400080010ff */
[----:B---3--:R-:W-:Y:S05]  /*85c0*/  @!P0 BRA `(.L_x_57) ;  /* 0xfffffffc00f08947 */ /* 0x008fea000383ffff */
[----:B------:R-:W-:Y:S05]  /*85d0*/  BRA `(.L_x_157) ;  /* 0xffffffac002c7947 */ /* 0x000fea000383ffff */
.L_x_58:
[----:B------:R-:W-:-:S07]  /*85e0*/  MOV R2, UR4 ;  /* 0x0000000400027c02 */ /* 0x000fce0008000f00 */
.L_x_158:
[----:B--2---:R2:W3:Y:S02]  /*85f0*/  SYNCS.PHASECHK.TRANS64.TRYWAIT P0, [R2+URZ+0x110], R5 ;  /* 0x00011005020075a7 */ /* 0x0044e400080011ff */
[----:B---3--:R-:W-:Y:S05]  /*8600*/  @!P0 NANOSLEEP.SYNCS 0x989680 ;  /* 0x009896800000895d */ /* 0x008fea0003900000 */
[----:B------:R-:W3:Y:S02]  /*8610*/  @!P0 SYNCS.PHASECHK.TRANS64 P0, [R2+URZ+0x110], R5 ;  /* 0x00011005020085a7 */ /* 0x000ee400080010ff */
[----:B---3--:R-:W-:Y:S05]  /*8620*/  @!P0 BRA `(.L_x_158) ;  /* 0xfffffffc00f08947 */ /* 0x008fea000383ffff */
[----:B------:R-:W-:Y:S05]  /*8630*/  BRA `(.L_x_159) ;  /* 0xffffffac003c7947 */ /* 0x000fea000383ffff */
.L_x_59:
[----:B--2---:R2:W3:Y:S02]  /*8640*/  SYNCS.PHASECHK.TRANS64.TRYWAIT P1, [R2+URZ+0x100], R4 ;  /* 0x00010004020075a7 */ /* 0x0044e400080211ff */
[----:B---3--:R-:W-:Y:S05]  /*8650*/  @!P1 NANOSLEEP.SYNCS 0x989680 ;  /* 0x009896800000995d */ /* 0x008fea0003900000 */
[----:B------:R-:W3:Y:S02]  /*8660*/  @!P1 SYNCS.PHASECHK.TRANS64 P1, [R2+URZ+0x100], R4 ;  /* 0x00010004020095a7 */ /* 0x000ee400080210ff */
[----:B---3--:R-:W-:Y:S05]  /*8670*/  @!P1 BRA `(.L_x_59) ;  /* 0xfffffffc00f09947 */ /* 0x008fea000383ffff */
[----:B------:R-:W-:Y:S05]  /*8680*/  BRA `(.L_x_160) ;  /* 0xffffffac006c7947 */ /* 0x000fea000383ffff */
.L_x_62:
[----:B------:R-:W-:-:S07]  /*8690*/  MOV R0, UR4 ;  /* 0x0000000400007c02 */ /* 0x000fce0008000f00 */
.L_x_161:
[----:B--2---:R2:W3:Y:S02]  /*86a0*/  SYNCS.PHASECHK.TRANS64.TRYWAIT P0, [R0+URZ+0x110], R2 ;  /* 0x00011002000075a7 */ /* 0x0044e400080011ff */
[----:B---3--:R-:W-:Y:S05]  /*86b0*/  @!P0 NANOSLEEP.SYNCS 0x989680 ;  /* 0x009896800000895d */ /* 0x008fea0003900000 */
[----:B------:R-:W3:Y:S02]  /*86c0*/  @!P0 SYNCS.PHASECHK.TRANS64 P0, [R0+URZ+0x110], R2 ;  /* 0x00011002000085a7 */ /* 0x000ee400080010ff */
[----:B---3--:R-:W-:Y:S05]  /*86d0*/  @!P0 BRA `(.L_x_161) ;  /* 0xfffffffc00f08947 */ /* 0x008fea000383ffff */
[----:B------:R-:W-:Y:S05]  /*86e0*/  BRA `(.L_x_61) ;  /* 0xffffffac00c07947 */ /* 0x000fea000383ffff */
.L_x_69:
[----:B-1----:R1:W2:Y:S02]  /*86f0*/  SYNCS.PHASECHK.TRANS64.TRYWAIT P1, [R0+URZ+0x100], R2 ;  /* 0x00010002000075a7 */ /* 0x0022a400080211ff */
[----:B--2---:R-:W-:Y:S05]  /*8700*/  @!P1 NANOSLEEP.SYNCS 0x989680 ;  /* 0x009896800000995d */ /* 0x004fea0003900000 */
[----:B------:R-:W2:Y:S02]  /*8710*/  @!P1 SYNCS.PHASECHK.TRANS64 P1, [R0+URZ+0x100], R2 ;  /* 0x00010002000095a7 */ /* 0x000ea400080210ff */
[----:B--2---:R-:W-:Y:S05]  /*8720*/  @!P1 BRA `(.L_x_69) ;  /* 0xfffffffc00f09947 */ /* 0x004fea000383ffff */
[----:B------:R-:W-:Y:S05]  /*8730*/  BRA `(.L_x_162) ;  /* 0xffffffb400347947 */ /* 0x000fea000383ffff */
.L_x_70:
[----:B------:R-:W-:-:S07]  /*8740*/  MOV R2, UR31 ;  /* 0x0000001f00027c02 */ /* 0x000fce0008000f00 */
.L_x_163:
[----:B-1----:R1:W2:Y:S02]  /*8750*/  SYNCS.PHASECHK.TRANS64.TRYWAIT P0, [R2+URZ+0x140], R0 ;  /* 0x00014000020075a7 */ /* 0x0022a400080011ff */
[----:B--2---:R-:W-:Y:S05]  /*8760*/  @!P0 NANOSLEEP.SYNCS 0x989680 ;  /* 0x009896800000895d */ /* 0x004fea0003900000 */
[----:B------:R-:W2:Y:S02]  /*8770*/  @!P0 SYNCS.PHASECHK.TRANS64 P0, [R2+URZ+0x140], R0 ;  /* 0x00014000020085a7 */ /* 0x000ea400080010ff */
[----:B--2---:R-:W-:Y:S05]  /*8780*/  @!P0 BRA `(.L_x_163) ;  /* 0xfffffffc00f08947 */ /* 0x004fea000383ffff */
[----:B------:R-:W-:Y:S05]  /*8790*/  BRA `(.L_x_164) ;  /* 0xffffffb400847947 */ /* 0x000fea000383ffff */
.L_x_73:
[----:B------:R-:W-:Y:S07]  /*87a0*/  MOV R0, UR5 ;  /* 0x0000000500007c02 */ /* 0x000fee0008000f00 */
.L_x_165:
[----:B-1----:R1:W2:Y:S02]  /*87b0*/  SYNCS.PHASECHK.TRANS64.TRYWAIT P0, [R0+URZ], R2 ;  /* 0x00000002000075a7 */ /* 0x0022a400080011ff */
[----:B--2---:R-:W-:Y:S05]  /*87c0*/  @!P0 NANOSLEEP.SYNCS 0x989680 ;  /* 0x009896800000895d */ /* 0x004fea0003900000 */
[----:B------:R-:W2:Y:S02]  /*87d0*/  @!P0 SYNCS.PHASECHK.TRANS64 P0, [R0+URZ], R2 ;  /* 0x00000002000085a7 */ /* 0x000ea400080010ff */
[----:B--2---:R-:W-:Y:S05]  /*87e0*/  @!P0 BRA `(.L_x_165) ;  /* 0xfffffffc00f08947 */ /* 0x004fea000383ffff */
[----:B------:R-:W-:Y:S05]  /*87f0*/  BRA `(.L_x_72) ;  /* 0xffffffb400a07947 */ /* 0x000fea000383ffff */
.L_x_76:
[----:B------:R-:W-:-:S07]  /*8800*/  MOV R0, UR4 ;  /* 0x0000000400007c02 */ /* 0x000fce0008000f00 */
.L_x_166:
[----:B--2---:R2:W4:Y:S02]  /*8810*/  SYNCS.PHASECHK.TRANS64.TRYWAIT P0, [R0+URZ], R2 ;  /* 0x00000002000075a7 */ /* 0x00452400080011ff */
[----:B----4-:R-:W-:Y:S05]  /*8820*/  @!P0 NANOSLEEP.SYNCS 0x989680 ;  /* 0x009896800000895d */ /* 0x010fea0003900000 */
[----:B------:R-:W4:Y:S02]  /*8830*/  @!P0 SYNCS.PHASECHK.TRANS64 P0, [R0+URZ], R2 ;  /* 0x00000002000085a7 */ /* 0x000f2400080010ff */
[----:B----4-:R-:W-:Y:S05]  /*8840*/  @!P0 BRA `(.L_x_166) ;  /* 0xfffffffc00f08947 */ /* 0x010fea000383ffff */
[----:B------:R-:W-:Y:S05]  /*8850*/  BRA `(.L_x_167) ;  /* 0xffffffb8007c7947 */ /* 0x000fea000383ffff */
.L_x_77:
[----:B------:R-:W-:-:S07]  /*8860*/  MOV R0, UR5 ;  /* 0x0000000500007c02 */ /* 0x000fce0008000f00 */
.L_x_168:
[----:B-1----:R1:W2:Y:S02]  /*8870*/  SYNCS.PHASECHK.TRANS64.TRYWAIT P0, [R0+URZ], R3 ;  /* 0x00000003000075a7 */ /* 0x0022a400080011ff */
[----:B--2---:R-:W-:Y:S05]  /*8880*/  @!P0 NANOSLEEP.SYNCS 0x989680 ;  /* 0x009896800000895d */ /* 0x004fea0003900000 */
[----:B------:R-:W2:Y:S02]  /*8890*/  @!P0 SYNCS.PHASECHK.TRANS64 P0, [R0+URZ], R3 ;  /* 0x00000003000085a7 */ /* 0x000ea400080010ff */
[----:B--2---:R-:W-:Y:S05]  /*88a0*/  @!P0 BRA `(.L_x_168) ;  /* 0xfffffffc00f08947 */ /* 0x004fea000383ffff */
[----:B------:R-:W-:Y:S05]  /*88b0*/  BRA `(.L_x_169) ;  /* 0xffffffb800887947 */ /* 0x000fea000383ffff */
.L_x_78:
[----:B------:R-:W-:-:S07]  /*88c0*/  MOV R0, UR5 ;  /* 0x0000000500007c02 */ /* 0x000fce0008000f00 */
.L_x_170:
[----:B-1----:R1:W2:Y:S02]  /*88d0*/  SYNCS.PHASECHK.TRANS64.TRYWAIT P0, [R0+URZ], R3 ;  /* 0x00000003000075a7 */ /* 0x0022a400080011ff */
[----:B--2---:R-:W-:Y:S05]  /*88e0*/  @!P0 NANOSLEEP.SYNCS 0x989680 ;  /* 0x009896800000895d */ /* 0x004fea0003900000 */
[----:B------:R-:W2:Y:S02]  /*88f0*/  @!P0 SYNCS.PHASECHK.TRANS64 P0, [R0+URZ], R3 ;  /* 0x00000003000085a7 */ /* 0x000ea400080010ff */
[----:B--2---:R-:W-:Y:S05]  /*8900*/  @!P0 BRA `(.L_x_170) ;  /* 0xfffffffc00f08947 */ /* 0x004fea000383ffff */
[----:B------:R-:W-:Y:S05]  /*8910*/  BRA `(.L_x_171) ;  /* 0xffffffb800947947 */ /* 0x000fea000383ffff */
.L_x_79:
[----:B-1----:R-:W-:-:S07]  /*8920*/  MOV R0, UR4 ;  /* 0x0000000400007c02 */ /* 0x002fce0008000f00 */
.L_x_172:
[----:B-1----:R1:W2:Y:S02]  /*8930*/  SYNCS.PHASECHK.TRANS64.TRYWAIT P0, [R0+URZ], R2 ;  /* 0x00000002000075a7 */ /* 0x0022a400080011ff */
[----:B--2---:R-:W-:Y:S05]  /*8940*/  @!P0 NANOSLEEP.SYNCS 0x989680 ;  /* 0x009896800000895d */ /* 0x004fea0003900000 */
[----:B------:R-:W2:Y:S02]  /*8950*/  @!P0 SYNCS.PHASECHK.TRANS64 P0, [R0+URZ], R2 ;  /* 0x00000002000085a7 */ /* 0x000ea400080010ff */
[----:B--2---:R-:W-:Y:S05]  /*8960*/  @!P0 BRA `(.L_x_172) ;  /* 0xfffffffc00f08947 */ /* 0x004fea000383ffff */
[----:B------:R-:W-:Y:S05]  /*8970*/  BRA `(.L_x_173) ;  /* 0xffffffb800a07947 */ /* 0x000fea000383ffff */
.L_x_84:
[----:B---3--:R3:W4:Y:S02]  /*8980*/  SYNCS.PHASECHK.TRANS64.TRYWAIT P0, [R12+URZ+0x100], R0 ;  /* 0x000100000c0075a7 */ /* 0x00872400080011ff */
[----:B----4-:R-:W-:Y:S05]  /*8990*/  @!P0 NANOSLEEP.SYNCS 0x989680 ;  /* 0x009896800000895d */ /* 0x010fea0003900000 */
[----:B------:R-:W4:Y:S02]  /*89a0*/  @!P0 SYNCS.PHASECHK.TRANS64 P0, [R12+URZ+0x100], R0 ;  /* 0x000100000c0085a7 */ /* 0x000f2400080010ff */
[----:B----4-:R-:W-:Y:S05]  /*89b0*/  @!P0 BRA `(.L_x_84) ;  /* 0xfffffffc00f08947 */ /* 0x010fea000383ffff */
[----:B------:R-:W-:Y:S05]  /*89c0*/  BRA `(.L_x_174) ;  /* 0xffffffbc00b07947 */ /* 0x000fea000383ffff */
.L_x_87:
[----:B-1----:R-:W-:Y:S07]  /*89d0*/  MOV R0, UR24 ;  /* 0x0000001800007c02 */ /* 0x002fee0008000f00 */
.L_x_175:
[----:B-1----:R1:W3:Y:S02]  /*89e0*/  SYNCS.PHASECHK.TRANS64.TRYWAIT P2, [R0+URZ+0xf8], R6 ;  /* 0x0000f806000075a7 */ /* 0x0022e400080411ff */
[----:B---3--:R-:W-:Y:S05]  /*89f0*/  @!P2 NANOSLEEP.SYNCS 0x989680 ;  /* 0x009896800000a95d */ /* 0x008fea0003900000 */
[----:B------:R-:W3:Y:S02]  /*8a00*/  @!P2 SYNCS.PHASECHK.TRANS64 P2, [R0+URZ+0xf8], R6 ;  /* 0x0000f8060000a5a7 */ /* 0x000ee400080410ff */
[----:B---3--:R-:W-:Y:S05]  /*8a10*/  @!P2 BRA `(.L_x_175) ;  /* 0xfffffffc00f0a947 */ /* 0x008fea000383ffff */
[----:B------:R-:W-:Y:S05]  /*8a20*/  BRA `(.L_x_86) ;  /* 0xffffffc400147947 */ /* 0x000fea000383ffff */
.L_x_90:
[----:B------:R-:W-:Y:S07]  /*8a30*/  MOV R0, UR4 ;  /* 0x0000000400007c02 */ /* 0x000fee0008000f00 */
.L_x_176:
[----:B-1----:R1:W3:Y:S02]  /*8a40*/  SYNCS.PHASECHK.TRANS64.TRYWAIT P0, [R0+URZ+0xd8], R9 ;  /* 0x0000d809000075a7 */ /* 0x0022e400080011ff */
[----:B---3--:R-:W-:Y:S05]  /*8a50*/  @!P0 NANOSLEEP.SYNCS 0x989680 ;  /* 0x009896800000895d */ /* 0x008fea0003900000 */
[----:B------:R-:W3:Y:S02]  /*8a60*/  @!P0 SYNCS.PHASECHK.TRANS64 P0, [R0+URZ+0xd8], R9 ;  /* 0x0000d809000085a7 */ /* 0x000ee400080010ff */
[----:B---3--:R-:W-:Y:S05]  /*8a70*/  @!P0 BRA `(.L_x_176) ;  /* 0xfffffffc00f08947 */ /* 0x008fea000383ffff */
[----:B------:R-:W-:Y:S05]  /*8a80*/  BRA `(.L_x_177) ;  /* 0xffffffc400747947 */ /* 0x000fea000383ffff */
.L_x_91:
[----:B------:R-:W-:Y:S07]  /*8a90*/  MOV R6, UR5 ;  /* 0x0000000500067c02 */ /* 0x000fee0008000f00 */
.L_x_178:
[----:B-1----:R1:W3:Y:S02]  /*8aa0*/  SYNCS.PHASECHK.TRANS64.TRYWAIT P0, [R6+URZ+0xd8], R0 ;  /* 0x0000d800060075a7 */ /* 0x0022e400080011ff */
[----:B---3--:R-:W-:Y:S05]  /*8ab0*/  @!P0 NANOSLEEP.SYNCS 0x989680 ;  /* 0x009896800000895d */ /* 0x008fea0003900000 */
[----:B------:R-:W3:Y:S02]  /*8ac0*/  @!P0 SYNCS.PHASECHK.TRANS64 P0, [R6+URZ+0xd8], R0 ;  /* 0x0000d800060085a7 */ /* 0x000ee400080010ff */
[----:B---3--:R-:W-:Y:S05]  /*8ad0*/  @!P0 BRA `(.L_x_178) ;  /* 0xfffffffc00f08947 */ /* 0x008fea000383ffff */
[----:B------:R-:W-:Y:S05]  /*8ae0*/  BRA `(.L_x_179) ;  /* 0xffffffc400d07947 */ /* 0x000fea000383ffff */
.L_x_93:
[----:B------:R-:W-:-:S07]  /*8af0*/  MOV R0, UR4 ;  /* 0x0000000400007c02 */ /* 0x000fce0008000f00 */
.L_x_180:
[----:B-1----:R1:W4:Y:S02]  /*8b00*/  SYNCS.PHASECHK.TRANS64.TRYWAIT P0, [R0+URZ], R2 ;  /* 0x00000002000075a7 */ /* 0x00232400080011ff */
[----:B----4-:R-:W-:Y:S05]  /*8b10*/  @!P0 NANOSLEEP.SYNCS 0x989680 ;  /* 0x009896800000895d */ /* 0x010fea0003900000 */
[----:B------:R-:W4:Y:S02]  /*8b20*/  @!P0 SYNCS.PHASECHK.TRANS64 P0, [R0+URZ], R2 ;  /* 0x00000002000085a7 */ /* 0x000f2400080010ff */
[----:B----4-:R-:W-:Y:S05]  /*8b30*/  @!P0 BRA `(.L_x_180) ;  /* 0xfffffffc00f08947 */ /* 0x010fea000383ffff */
[----:B------:R-:W-:Y:S05]  /*8b40*/  BRA `(.L_x_181) ;  /* 0xffffffc800607947 */ /* 0x000fea000383ffff */
.L_x_94:
[----:B------:R-:W-:-:S07]  /*8b50*/  MOV R0, UR5 ;  /* 0x0000000500007c02 */ /* 0x000fce0008000f00 */
.L_x_182:
[----:B-1----:R1:W4:Y:S02]  /*8b60*/  SYNCS.PHASECHK.TRANS64.TRYWAIT P0, [R0+URZ], R2 ;  /* 0x00000002000075a7 */ /* 0x00232400080011ff */
[----:B----4-:R-:W-:Y:S05]  /*8b70*/  @!P0 NANOSLEEP.SYNCS 0x989680 ;  /* 0x009896800000895d */ /* 0x010fea0003900000 */
[----:B------:R-:W4:Y:S02]  /*8b80*/  @!P0 SYNCS.PHASECHK.TRANS64 P0, [R0+URZ], R2 ;  /* 0x00000002000085a7 */ /* 0x000f2400080010ff */
[----:B----4-:R-:W-:Y:S05]  /*8b90*/  @!P0 BRA `(.L_x_182) ;  /* 0xfffffffc00f08947 */ /* 0x010fea000383ffff */
[----:B------:R-:W-:Y:S05]  /*8ba0*/  BRA `(.L_x_183) ;  /* 0xffffffc8006c7947 */ /* 0x000fea000383ffff */
.L_x_96:
[----:B-1----:R1:W2:Y:S02]  /*8bb0*/  SYNCS.PHASECHK.TRANS64.TRYWAIT P0, [R0+URZ+0x100], R2 ;  /* 0x00010002000075a7 */ /* 0x0022a400080011ff */
[----:B--2---:R-:W-:Y:S05]  /*8bc0*/  @!P0 NANOSLEEP.SYNCS 0x989680 ;  /* 0x009896800000895d */ /* 0x004fea0003900000 */
[----:B------:R-:W2:Y:S02]  /*8bd0*/  @!P0 SYNCS.PHASECHK.TRANS64 P0, [R0+URZ+0x100], R2 ;  /* 0x00010002000085a7 */ /* 0x000ea400080010ff */
[----:B--2---:R-:W-:Y:S05]  /*8be0*/  @!P0 BRA `(.L_x_96) ;  /* 0xfffffffc00f08947 */ /* 0x004fea000383ffff */
[----:B------:R-:W-:Y:S05]  /*8bf0*/  BRA `(.L_x_184) ;  /* 0xffffffcc005c7947 */ /* 0x000fea000383ffff */
.L_x_106:
[----:B-1----:R1:W3:Y:S02]  /*8c00*/  SYNCS.PHASECHK.TRANS64.TRYWAIT P1, [R2+URZ+0xc0], R0 ;  /* 0x0000c000020075a7 */ /* 0x0022e400080211ff */
[----:B---3--:R-:W-:Y:S05]  /*8c10*/  @!P1 NANOSLEEP.SYNCS 0x989680 ;  /* 0x009896800000995d */ /* 0x008fea0003900000 */
[----:B------:R-:W3:Y:S02]  /*8c20*/  @!P1 SYNCS.PHASECHK.TRANS64 P1, [R2+URZ+0xc0], R0 ;  /* 0x0000c000020095a7 */ /* 0x000ee400080210ff */
[----:B---3--:R-:W-:Y:S05]  /*8c30*/  @!P1 BRA `(.L_x_106) ;  /* 0xfffffffc00f09947 */ /* 0x008fea000383ffff */
[----:B------:R-:W-:Y:S05]  /*8c40*/  BRA `(.L_x_105) ;  /* 0xffffffd800dc7947 */ /* 0x000fea000383ffff */
.L_x_108:
[----:B--2---:R2:W3:Y:S02]  /*8c50*/  SYNCS.PHASECHK.TRANS64.TRYWAIT P0, [R71+URZ+0x120], R3 ;  /* 0x00012003470075a7 */ /* 0x0044e400080011ff */
[----:B---3--:R-:W-:Y:S05]  /*8c60*/  @!P0 NANOSLEEP.SYNCS 0x989680 ;  /* 0x009896800000895d */ /* 0x008fea0003900000 */
[----:B------:R-:W3:Y:S02]  /*8c70*/  @!P0 SYNCS.PHASECHK.TRANS64 P0, [R71+URZ+0x120], R3 ;  /* 0x00012003470085a7 */ /* 0x000ee400080010ff */
[----:B---3--:R-:W-:Y:S05]  /*8c80*/  @!P0 BRA `(.L_x_108) ;  /* 0xfffffffc00f08947 */ /* 0x008fea000383ffff */
[----:B------:R-:W-:Y:S05]  /*8c90*/  BRA `(.L_x_107) ;  /* 0xffffffdc00547947 */ /* 0x000fea000383ffff */
.L_x_119:
[----:B-1----:R1:W2:Y:S02]  /*8ca0*/  SYNCS.PHASECHK.TRANS64.TRYWAIT P0, [R2+URZ+0xc0], R74 ;  /* 0x0000c04a020075a7 */ /* 0x0022a400080011ff */
[----:B--2---:R-:W-:Y:S05]  /*8cb0*/  @!P0 NANOSLEEP.SYNCS 0x989680 ;  /* 0x009896800000895d */ /* 0x004fea0003900000 */
[----:B------:R-:W2:Y:S02]  /*8cc0*/  @!P0 SYNCS.PHASECHK.TRANS64 P0, [R2+URZ+0xc0], R74 ;  /* 0x0000c04a020085a7 */ /* 0x000ea400080010ff */
[----:B--2---:R-:W-:Y:S05]  /*8cd0*/  @!P0 BRA `(.L_x_119) ;  /* 0xfffffffc00f08947 */ /* 0x004fea000383ffff */
[----:B------:R-:W-:Y:S05]  /*8ce0*/  BRA `(.L_x_118) ;  /* 0xffffffe400a07947 */ /* 0x000fea000383ffff */
        .weak           $__internal_0_$__cuda_sm10x_tcgen05_guardrail_trap_col_being_dealloced_not_returned_by_alloc
        .type           $__internal_0_$__cuda_sm10x_tcgen05_guardrail_trap_col_being_dealloced_not_returned_by_alloc,@function
        .size           $__internal_0_$__cuda_sm10x_tcgen05_guardrail_trap_col_being_dealloced_not_returned_by_alloc,($__internal_1_$__cuda_sm10x_tcgen05_guardrail_trap_phase_invalid_during_alloc - $__internal_0_$__cuda_sm10x_tcgen05_guardrail_trap_col_being_dealloced_not_returned_by_alloc)
$__internal_0_$__cuda_sm10x_tcgen05_guardrail_trap_col_being_dealloced_not_returned_by_alloc:
[----:B------:R-:W-:Y:S05]  /*8cf0*/  BPT.TRAP 0x1 ;  /* 0x000000040000795c */ /* 0x000fea0000300000 */
[----:B------:R-:W-:-:S04]  /*8d00*/  HFMA2 R3, -RZ, RZ, 0, 0 ;  /* 0x00000000ff037431 */ /* 0x000fc800000001ff */
[----:B------:R-:W-:Y:S05]  /*8d10*/  RET.REL.NODEC R2 `(_ZN7cutlass13device_kernelINS_4gemm6kernel13GemmUniversalIN4cute5tupleIJiiiiEEENS1_10collective13CollectiveMmaINS1_35MainloopSm100TmaUmmaWarpSpecializedILi12ELi2ELi4ENS5_IJNS4_1CILi4EEENSA_ILi2EEENSA_ILi1EEEEEEEENS5_IJNSA_ILi64EEESG_NSA_ILi32EEEEEENS_10tfloat32_tENS5_IJlSD_lEEESJ_SK_NS4_8TiledMMAINS4_8MMA_AtomIJNS4_17SM100_MMA_TF32_SSISJ_SJ_fLi64ELi64ELNS4_4UMMA5MajorE0ELSP_0ELNSO_7ScaleInE0ELSQ_0EEEEEENS4_6LayoutINS5_IJSD_SD_SD_EEENS5_IJNSA_ILi0EEESV_SV_EEEEENS5_IJNS4_10UnderscoreESY_SY_EEEEENS4_23SM90_TMA_LOAD_MULTICASTENS4_14ComposedLayoutINS4_7SwizzleILi3ELi4ELi3EEENS4_18smem_ptr_flag_bitsILi32EEENST_INS5_IJNSA_ILi8EEESH_EEENS5_IJSH_SD_EEEEEEEvNS4_8identityES11_S1B_vS1C_EENS_8epilogue10collective18CollectiveEpilogueINS1E_23Sm100TmaWarpSpecializedILi3ELi2ELi16ELb1ELb0EEEJSI_NS5_IJNST_ISG_SD_EENST_ISH_SD_EEEEESJ_SK_SJ_SK_NS1E_6fusion15FusionCallbacksIS1I_NS1M_17LinearCombinationISJ_fSJ_fLNS_15FloatRoundStyleE2EEESI_S1L_JEEENS4_5SM1004TMEM4LOAD26SM100_TMEM_LOAD_16dp128b8xENS4_13SM90_TMA_LOADES1B_NS4_17SM75_U32x4_LDSM_NENS4_14SM90_TMA_STOREES1B_NS4_17SM90_U32x4_STSM_NENS4_39AutoVectorizingCopyWithAssumedAlignmentILi128EEEEEEvvEEEEvNT_6ParamsE) ;  /* 0xffffff7002b87950 */ /* 0x000fea0003c3ffff */
        .weak           $__internal_1_$__cuda_sm10x_tcgen05_guardrail_trap_phase_invalid_during_alloc
        .type           $__internal_1_$__cuda_sm10x_tcgen05_guardrail_trap_phase_invalid_during_alloc,@function
        .size           $__internal_1_$__cuda_sm10x_tcgen05_guardrail_trap_phase_invalid_during_alloc,($__internal_2_$__cuda_sm10x_tcgen05_guardrail_trap_unallocated_columns_being_dealloced - $__internal_1_$__cuda_sm10x_tcgen05_guardrail_trap_phase_invalid_during_alloc)
$__internal_1_$__cuda_sm10x_tcgen05_guardrail_trap_phase_invalid_during_alloc:
[----:B------:R-:W-:Y:S05]  /*8d20*/  BPT.TRAP 0x1 ;  /* 0x000000040000795c */ /* 0x000fea0000300000 */
[----:B------:R-:W-:-:S04]  /*8d30*/  MOV R5, 0x0 ;  /* 0x0000000000057802 */ /* 0x000fc80000000f00 */
[----:B------:R-:W-:Y:S05]  /*8d40*/  RET.REL.NODEC R4 `(_ZN7cutlass13device_kernelINS_4gemm6kernel13GemmUniversalIN4cute5tupleIJiiiiEEENS1_10collective13CollectiveMmaINS1_35MainloopSm100TmaUmmaWarpSpecializedILi12ELi2ELi4ENS5_IJNS4_1CILi4EEENSA_ILi2EEENSA_ILi1EEEEEEEENS5_IJNSA_ILi64EEESG_NSA_ILi32EEEEEENS_10tfloat32_tENS5_IJlSD_lEEESJ_SK_NS4_8TiledMMAINS4_8MMA_AtomIJNS4_17SM100_MMA_TF32_SSISJ_SJ_fLi64ELi64ELNS4_4UMMA5MajorE0ELSP_0ELNSO_7ScaleInE0ELSQ_0EEEEEENS4_6LayoutINS5_IJSD_SD_SD_EEENS5_IJNSA_ILi0EEESV_SV_EEEEENS5_IJNS4_10UnderscoreESY_SY_EEEEENS4_23SM90_TMA_LOAD_MULTICASTENS4_14ComposedLayoutINS4_7SwizzleILi3ELi4ELi3EEENS4_18smem_ptr_flag_bitsILi32EEENST_INS5_IJNSA_ILi8EEESH_EEENS5_IJSH_SD_EEEEEEEvNS4_8identityES11_S1B_vS1C_EENS_8epilogue10collective18CollectiveEpilogueINS1E_23Sm100TmaWarpSpecializedILi3ELi2ELi16ELb1ELb0EEEJSI_NS5_IJNST_ISG_SD_EENST_ISH_SD_EEEEESJ_SK_SJ_SK_NS1E_6fusion15FusionCallbacksIS1I_NS1M_17LinearCombinationISJ_fSJ_fLNS_15FloatRoundStyleE2EEESI_S1L_JEEENS4_5SM1004TMEM4LOAD26SM100_TMEM_LOAD_16dp128b8xENS4_13SM90_TMA_LOADES1B_NS4_17SM75_U32x4_LDSM_NENS4_14SM90_TMA_STOREES1B_NS4_17SM90_U32x4_STSM_NENS4_39AutoVectorizingCopyWithAssumedAlignmentILi128EEEEEEvvEEEEvNT_6ParamsE) ;  /* 0xffffff7004ac7950 */ /* 0x000fea0003c3ffff */
        .weak           $__internal_2_$__cuda_sm10x_tcgen05_guardrail_trap_unallocated_columns_being_dealloced
        .type           $__internal_2_$__cuda_sm10x_tcgen05_guardrail_trap_unallocated_columns_being_dealloced,@function
        .size           $__internal_2_$__cuda_sm10x_tcgen05_guardrail_trap_unallocated_columns_being_dealloced,(.L_x_186 - $__internal_2_$__cuda_sm10x_tcgen05_guardrail_trap_unallocated_columns_being_dealloced)
$__internal_2_$__cuda_sm10x_tcgen05_guardrail_trap_unallocated_columns_being_dealloced:
[----:B------:R-:W-:Y:S05]  /*8d50*/  BPT.TRAP 0x1 ;  /* 0x000000040000795c */ /* 0x000fea0000300000 */
[----:B------:R-:W-:-:S04]  /*8d60*/  HFMA2 R3, -RZ, RZ, 0, 0 ;  /* 0x00000000ff037431 */ /* 0x000fc800000001ff */
[----:B------:R-:W-:Y:S05]  /*8d70*/  RET.REL.NODEC R2 `(_ZN7cutlass13device_kernelINS_4gemm6kernel13GemmUniversalIN4cute5tupleIJiiiiEEENS1_10collective13CollectiveMmaINS1_35MainloopSm100TmaUmmaWarpSpecializedILi12ELi2ELi4ENS5_IJNS4_1CILi4EEENSA_ILi2EEENSA_ILi1EEEEEEEENS5_IJNSA_ILi64EEESG_NSA_ILi32EEEEEENS_10tfloat32_tENS5_IJlSD_lEEESJ_SK_NS4_8TiledMMAINS4_8MMA_AtomIJNS4_17SM100_MMA_TF32_SSISJ_SJ_fLi64ELi64ELNS4_4UMMA5MajorE0ELSP_0ELNSO_7ScaleInE0ELSQ_0EEEEEENS4_6LayoutINS5_IJSD_SD_SD_EEENS5_IJNSA_ILi0EEESV_SV_EEEEENS5_IJNS4_10UnderscoreESY_SY_EEEEENS4_23SM90_TMA_LOAD_MULTICASTENS4_14ComposedLayoutINS4_7SwizzleILi3ELi4ELi3EEENS4_18smem_ptr_flag_bitsILi32EEENST_INS5_IJNSA_ILi8EEESH_EEENS5_IJSH_SD_EEEEEEEvNS4_8identityES11_S1B_vS1C_EENS_8epilogue10collective18CollectiveEpilogueINS1E_23Sm100TmaWarpSpecializedILi3ELi2ELi16ELb1ELb0EEEJSI_NS5_IJNST_ISG_SD_EENST_ISH_SD_EEEEESJ_SK_SJ_SK_NS1E_6fusion15FusionCallbacksIS1I_NS1M_17LinearCombinationISJ_fSJ_fLNS_15FloatRoundStyleE2EEESI_S1L_JEEENS4_5SM1004TMEM4LOAD26SM100_TMEM_LOAD_16dp128b8xENS4_13SM90_TMA_LOADES1B_NS4_17SM75_U32x4_LDSM_NENS4_14SM90_TMA_STOREES1B_NS4_17SM90_U32x4_STSM_NENS4_39AutoVectorizingCopyWithAssumedAlignmentILi128EEEEEEvvEEEEvNT_6ParamsE) ;  /* 0xffffff7002a07950 */ /* 0x000fea0003c3ffff */
.L_x_185:
[----:B------:R-:W-:-:S00]  /*8d80*/  BRA `(.L_x_185) ;  /* 0xfffffffc00fc7947 */ /* 0x000fc0000383ffff */
[----:B------:R-:W-:-:S00]  /*8d90*/  NOP ;  /* 0x0000000000007918 */ /* 0x000fc00000000000 */
        /* <DEDUP_REMOVED lines=14> */
.L_x_186:


//--------------------- .nv.global.init           --------------------------
	.section	.nv.global.init,"aw",@progbits
.nv.global.init:
	.type		$str$27,@object
	.size		$str$27,($str$28 - $str$27)
$str$27:
        /*0000*/ 	.byte	0x28, 0x61, 0x64, 0x64, 0x72, 0x65, 0x73, 0x73, 0x20, 0x26, 0x20, 0x6d, 0x61, 0x73, 0x6b, 0x29
        /*0010*/ 	.byte	0x20, 0x3d, 0x3d, 0x20, 0x30, 0x00
	.type		$str$28,@object
	.size		$str$28,($str$26 - $str$28)
$str$28:
        /*0016*/ 	.byte	0x2f, 0x74, 0x6d, 0x70, 0x2f, 0x63, 0x75, 0x74, 0x6c, 0x61, 0x73, 0x73, 0x5f, 0x73, 0x77, 0x65
        /*0026*/ 	.byte	0x65, 0x70, 0x5f, 0x73, 0x72, 0x63, 0x2f, 0x69, 0x6e, 0x63, 0x6c, 0x75, 0x64, 0x65, 0x2f, 0x63
        /*0036*/ 	.byte	0x75, 0x74, 0x65, 0x2f, 0x70, 0x6f, 0x69, 0x6e, 0x74, 0x65, 0x72, 0x5f, 0x66, 0x6c, 0x61, 0x67
        /*0046*/ 	.byte	0x67, 0x65, 0x64, 0x2e, 0x68, 0x70, 0x70, 0x00
	.type		$str$26,@object
	.size		$str$26,($str$25 - $str$26)
$str$26:
        /*004e*/ 	.byte	0x2f, 0x74, 0x6d, 0x70, 0x2f, 0x63, 0x75, 0x74, 0x6c, 0x61, 0x73, 0x73, 0x5f, 0x73, 0x77, 0x65
        /*005e*/ 	.byte	0x65, 0x70, 0x5f, 0x73, 0x72, 0x63, 0x2f, 0x69, 0x6e, 0x63, 0x6c, 0x75, 0x64, 0x65, 0x2f, 0x63
        /*006e*/ 	.byte	0x75, 0x74, 0x65, 0x2f, 0x61, 0x74, 0x6f, 0x6d, 0x2f, 0x63, 0x6f, 0x70, 0x79, 0x5f, 0x74, 0x72
        /*007e*/ 	.byte	0x61, 0x69, 0x74, 0x73, 0x5f, 0x73, 0x6d, 0x31, 0x30, 0x30, 0x2e, 0x68, 0x70, 0x70, 0x00
	.type		$str$25,@object
	.size		$str$25,(__unnamed_1 - $str$25)
$str$25:
        /*008d*/ 	.byte	0x28, 0x28, 0x75, 0x69, 0x6e, 0x74, 0x33, 0x32, 0x5f, 0x74, 0x28, 0x74, 0x68, 0x72, 0x65, 0x61
        /*009d*/ 	.byte	0x64, 0x49, 0x64, 0x78, 0x2e, 0x78, 0x29, 0x20, 0x2f, 0x20, 0x33, 0x32, 0x29, 0x20, 0x25, 0x20
        /*00ad*/ 	.byte	0x34, 0x29, 0x20, 0x3d, 0x3d, 0x20, 0x28, 0x28, 0x28, 0x74, 0x6d, 0x65, 0x6d, 0x5f, 0x61, 0x64
        /*00bd*/ 	.byte	0x64, 0x72, 0x20, 0x3e, 0x3e, 0x20, 0x31, 0x36, 0x29, 0x20, 0x2f, 0x20, 0x33, 0x32, 0x29, 0x20
        /*00cd*/ 	.byte	0x25, 0x20, 0x34, 0x29, 0x00
	.type		__unnamed_1,@object
	.size		__unnamed_1,(__unnamed_2 - __unnamed_1)
__unnamed_1:
        /*00d2*/ 	.byte	0x61, 0x75, 0x74, 0x6f, 0x20, 0x63, 0x75, 0x74, 0x65, 0x3a, 0x3a, 0x61, 0x73, 0x5f, 0x70, 0x6f
        /* <DEDUP_REMOVED lines=24> */
        /*0262*/ 	.byte	0x30, 0x34, 0x38, 0x3e, 0x3e, 0x3e, 0x3e, 0x5d, 0x00
	.type		__unnamed_2,@object
	.size		__unnamed_2,(.L_2 - __unnamed_2)
__unnamed_2:
        /* <DEDUP_REMOVED lines=45> */
        /*053b*/ 	.byte	0x3e, 0x3e, 0x3e, 0x5d, 0x00
.L_2:


//--------------------- .nv.shared._ZN7cutlass13device_kernelINS_4gemm6kernel13GemmUniversalIN4cute5tupleIJiiiiEEENS1_10collective13CollectiveMmaINS1_35MainloopSm100TmaUmmaWarpSpecializedILi12ELi2ELi4ENS5_IJNS4_1CILi4EEENSA_ILi2EEENSA_ILi1EEEEEEEENS5_IJNSA_ILi64EEESG_NSA_ILi32EEEEEENS_10tfloat32_tENS5_IJlSD_lEEESJ_SK_NS4_8TiledMMAINS4_8MMA_AtomIJNS4_17SM100_MMA_TF32_SSISJ_SJ_fLi64ELi64ELNS4_4UMMA5MajorE0ELSP_0ELNSO_7ScaleInE0ELSQ_0EEEEEENS4_6LayoutINS5_IJSD_SD_SD_EEENS5_IJNSA_ILi0EEESV_SV_EEEEENS5_IJNS4_10UnderscoreESY_SY_EEEEENS4_23SM90_TMA_LOAD_MULTICASTENS4_14ComposedLayoutINS4_7SwizzleILi3ELi4ELi3EEENS4_18smem_ptr_flag_bitsILi32EEENST_INS5_IJNSA_ILi8EEESH_EEENS5_IJSH_SD_EEEEEEEvNS4_8identityES11_S1B_vS1C_EENS_8epilogue10collective18CollectiveEpilogueINS1E_23Sm100TmaWarpSpecializedILi3ELi2ELi16ELb1ELb0EEEJSI_NS5_IJNST_ISG_SD_EENST_ISH_SD_EEEEESJ_SK_SJ_SK_NS1E_6fusion15FusionCallbacksIS1I_NS1M_17LinearCombinationISJ_fSJ_fLNS_15FloatRoundStyleE2EEESI_S1L_JEEENS4_5SM1004TMEM4LOAD26SM100_TMEM_LOAD_16dp128b8xENS4_13SM90_TMA_LOADES1B_NS4_17SM75_U32x4_LDSM_NENS4_14SM90_TMA_STOREES1B_NS4_17SM90_U32x4_STSM_NENS4_39AutoVectorizingCopyWithAssumedAlignmentILi128EEEEEEvvEEEEvNT_6ParamsE --------------------------
	.section	.nv.shared._ZN7cutlass13device_kernelINS_4gemm6kernel13GemmUniversalIN4cute5tupleIJiiiiEEENS1_10collective13CollectiveMmaINS1_35MainloopSm100TmaUmmaWarpSpecializedILi12ELi2ELi4ENS5_IJNS4_1CILi4EEENSA_ILi2EEENSA_ILi1EEEEEEEENS5_IJNSA_ILi64EEESG_NSA_ILi32EEEEEENS_10tfloat32_tENS5_IJlSD_lEEESJ_SK_NS4_8TiledMMAINS4_8MMA_AtomIJNS4_17SM100_MMA_TF32_SSISJ_SJ_fLi64ELi64ELNS4_4UMMA5MajorE0ELSP_0ELNSO_7ScaleInE0ELSQ_0EEEEEENS4_6LayoutINS5_IJSD_SD_SD_EEENS5_IJNSA_ILi0EEESV_SV_EEEEENS5_IJNS4_10UnderscoreESY_SY_EEEEENS4_23SM90_TMA_LOAD_MULTICASTENS4_14ComposedLayoutINS4_7SwizzleILi3ELi4ELi3EEENS4_18smem_ptr_flag_bitsILi32EEENST_INS5_IJNSA_ILi8EEESH_EEENS5_IJSH_SD_EEEEEEEvNS4_8identityES11_S1B_vS1C_EENS_8epilogue10collective18CollectiveEpilogueINS1E_23Sm100TmaWarpSpecializedILi3ELi2ELi16ELb1ELb0EEEJSI_NS5_IJNST_ISG_SD_EENST_ISH_SD_EEEEESJ_SK_SJ_SK_NS1E_6fusion15FusionCallbacksIS1I_NS1M_17LinearCombinationISJ_fSJ_fLNS_15FloatRoundStyleE2EEESI_S1L_JEEENS4_5SM1004TMEM4LOAD26SM100_TMEM_LOAD_16dp128b8xENS4_13SM90_TMA_LOADES1B_NS4_17SM75_U32x4_LDSM_NENS4_14SM90_TMA_STOREES1B_NS4_17SM90_U32x4_STSM_NENS4_39AutoVectorizingCopyWithAssumedAlignmentILi128EEEEEEvvEEEEvNT_6ParamsE,"aw",@nobits
	.sectionflags	@""
	.align	16
	.zero		1024


//--------------------- .nv.shared.reserved.0     --------------------------
	.section	.nv.shared.reserved.0,"aw",@nobits
	.weak		__nv_reservedSMEM_offset_0_alias
	.size		__nv_reservedSMEM_offset_0_alias, 0, 64
	.other		__nv_reservedSMEM_offset_0_alias,@"STO_CUDA_RESERVED_SHARED STV_DEFAULT"
__nv_reservedSMEM_offset_0_alias:
	.zero		0
.nv.shared.reserved.0:
	.zero		64
	.weak		__nv_reservedSMEM_tcgen05_partition
	.type		__nv_reservedSMEM_tcgen05_partition,@object
	.size		__nv_reservedSMEM_tcgen05_partition,(.L_0 - __nv_reservedSMEM_tcgen05_partition)
__nv_reservedSMEM_tcgen05_partition:
	.zero		32
.L_0:


//--------------------- .nv.global                --------------------------
	.section	.nv.global,"aw",@nobits
.nv.global:
	.type		_ZN40_INTERNAL_3986b003_4_k_cu_7ac0329e_327484cute1_E,@object
	.size		_ZN40_INTERNAL_3986b003_4_k_cu_7ac0329e_327484cute1_E,(_ZN40_INTERNAL_3986b003_4_k_cu_7ac0329e_327484cuda3std3__45__cpo6cbeginE - _ZN40_INTERNAL_3986b003_4_k_cu_7ac0329e_327484cute1_E)
_ZN40_INTERNAL_3986b003_4_k_cu_7ac0329e_327484cute1_E:
	.zero		1
	.type		_ZN40_INTERNAL_3986b003_4_k_cu_7ac0329e_327484cuda3std3__45__cpo6cbeginE,@object
	.size		_ZN40_INTERNAL_3986b003_4_k_cu_7ac0329e_327484cuda3std3__45__cpo6cbeginE,(_ZN40_INTERNAL_3986b003_4_k_cu_7ac0329e_327484cuda3std3__48in_placeE - _ZN40_INTERNAL_3986b003_4_k_cu_7ac0329e_327484cuda3std3__45__cpo6cbeginE)
_ZN40_INTERNAL_3986b003_4_k_cu_7ac0329e_327484cuda3std3__45__cpo6cbeginE:
	.zero		1
	.type		_ZN40_INTERNAL_3986b003_4_k_cu_7ac0329e_327484cuda3std3__48in_placeE,@object
	.size		_ZN40_INTERNAL_3986b003_4_k_cu_7ac0329e_327484cuda3std3__48in_placeE,(_ZN40_INTERNAL_3986b003_4_k_cu_7ac0329e_327484cuda3std6ranges3__45__cpo9iter_moveE - _ZN40_INTERNAL_3986b003_4_k_cu_7ac0329e_327484cuda3std3__48in_placeE)
_ZN40_INTERNAL_3986b003_4_k_cu_7ac0329e_327484cuda3std3__48in_placeE:
	.zero		1
	.type		_ZN40_INTERNAL_3986b003_4_k_cu_7ac0329e_327484cuda3std6ranges3__45__cpo9iter_moveE,@object
	.size		_ZN40_INTERNAL_3986b003_4_k_cu_7ac0329e_327484cuda3std6ranges3__45__cpo9iter_moveE,(_ZN40_INTERNAL_3986b003_4_k_cu_7ac0329e_327484cuda3std3__45__cpo5beginE - _ZN40_INTERNAL_3986b003_4_k_cu_7ac0329e_327484cuda3std6ranges3__45__cpo9iter_moveE)
_ZN40_INTERNAL_3986b003_4_k_cu_7ac0329e_327484cuda3std6ranges3__45__cpo9iter_moveE:
	.zero		1
	.type		_ZN40_INTERNAL_3986b003_4_k_cu_7ac0329e_327484cuda3std3__45__cpo5beginE,@object
	.size		_ZN40_INTERNAL_3986b003_4_k_cu_7ac0329e_327484cuda3std3__45__cpo5beginE,(_ZN40_INTERNAL_3986b003_4_k_cu_7ac0329e_327484cuda3std3__442_GLOBAL__N__3986b003_4_k_cu_7ac0329e_327486ignoreE - _ZN40_INTERNAL_3986b003_4_k_cu_7ac0329e_327484cuda3std3__45__cpo5beginE)
_ZN40_INTERNAL_3986b003_4_k_cu_7ac0329e_327484cuda3std3__45__cpo5beginE:
	.zero		1
	.type		_ZN40_INTERNAL_3986b003_4_k_cu_7ac0329e_327484cuda3std3__442_GLOBAL__N__3986b003_4_k_cu_7ac0329e_327486ignoreE,@object
	.size		_ZN40_INTERNAL_3986b003_4_k_cu_7ac0329e_327484cuda3std3__442_GLOBAL__N__3986b003_4_k_cu_7ac0329e_327486ignoreE,(_ZN40_INTERNAL_3986b003_4_k_cu_7ac0329e_327484cute7productE - _ZN40_INTERNAL_3986b003_4_k_cu_7ac0329e_327484cuda3std3__442_GLOBAL__N__3986b003_4_k_cu_7ac0329e_327486ignoreE)
_ZN40_INTERNAL_3986b003_4_k_cu_7ac0329e_327484cuda3std3__442_GLOBAL__N__3986b003_4_k_cu_7ac0329e_327486ignoreE:
	.zero		1
	.type		_ZN40_INTERNAL_3986b003_4_k_cu_7ac0329e_327484cute7productE,@object
	.size		_ZN40_INTERNAL_3986b003_4_k_cu_7ac0329e_327484cute7productE,(_ZN40_INTERNAL_3986b003_4_k_cu_7ac0329e_327484cuda3std3__45__cpo3endE - _ZN40_INTERNAL_3986b003_4_k_cu_7ac0329e_327484cute7productE)
_ZN40_INTERNAL_3986b003_4_k_cu_7ac0329e_327484cute7productE:
	.zero		1
	.type		_ZN40_INTERNAL_3986b003_4_k_cu_7ac0329e_327484cuda3std3__45__cpo3endE,@object
	.size		_ZN40_INTERNAL_3986b003_4_k_cu_7ac0329e_327484cuda3std3__45__cpo3endE,(_ZN40_INTERNAL_3986b003_4_k_cu_7ac0329e_327484cuda3std3__419piecewise_constructE - _ZN40_INTERNAL_3986b003_4_k_cu_7ac0329e_327484cuda3std3__45__cpo3endE)
_ZN40_INTERNAL_3986b003_4_k_cu_7ac0329e_327484cuda3std3__45__cpo3endE:
	.zero		1
	.type		_ZN40_INTERNAL_3986b003_4_k_cu_7ac0329e_327484cuda3std3__419piecewise_constructE,@object
	.size		_ZN40_INTERNAL_3986b003_4_k_cu_7ac0329e_327484cuda3std3__419piecewise_constructE,(_ZN40_INTERNAL_3986b003_4_k_cu_7ac0329e_327484cuda3std3__45__cpo4cendE - _ZN40_INTERNAL_3986b003_4_k_cu_7ac0329e_327484cuda3std3__419piecewise_constructE)
_ZN40_INTERNAL_3986b003_4_k_cu_7ac0329e_327484cuda3std3__419piecewise_constructE:
	.zero		1
	.type		_ZN40_INTERNAL_3986b003_4_k_cu_7ac0329e_327484cuda3std3__45__cpo4cendE,@object
	.size		_ZN40_INTERNAL_3986b003_4_k_cu_7ac0329e_327484cuda3std3__45__cpo4cendE,(_ZN40_INTERNAL_3986b003_4_k_cu_7ac0329e_327484cuda3std6ranges3__45__cpo4swapE - _ZN40_INTERNAL_3986b003_4_k_cu_7ac0329e_327484cuda3std3__45__cpo4cendE)
_ZN40_INTERNAL_3986b003_4_k_cu_7ac0329e_327484cuda3std3__45__cpo4cendE:
	.zero		1
	.type		_ZN40_INTERNAL_3986b003_4_k_cu_7ac0329e_327484cuda3std6ranges3__45__cpo4swapE,@object
	.size		_ZN40_INTERNAL_3986b003_4_k_cu_7ac0329e_327484cuda3std6ranges3__45__cpo4swapE,(.L_10 - _ZN40_INTERNAL_3986b003_4_k_cu_7ac0329e_327484cuda3std6ranges3__45__cpo4swapE)
_ZN40_INTERNAL_3986b003_4_k_cu_7ac0329e_327484cuda3std6ranges3__45__cpo4swapE:
	.zero		1
.L_10:


//--------------------- .nv.constant0._ZN7cutlass13device_kernelINS_4gemm6kernel13GemmUniversalIN4cute5tupleIJiiiiEEENS1_10collective13CollectiveMmaINS1_35MainloopSm100TmaUmmaWarpSpecializedILi12ELi2ELi4ENS5_IJNS4_1CILi4EEENSA_ILi2EEENSA_ILi1EEEEEEEENS5_IJNSA_ILi64EEESG_NSA_ILi32EEEEEENS_10tfloat32_tENS5_IJlSD_lEEESJ_SK_NS4_8TiledMMAINS4_8MMA_AtomIJNS4_17SM100_MMA_TF32_SSISJ_SJ_fLi64ELi64ELNS4_4UMMA5MajorE0ELSP_0ELNSO_7ScaleInE0ELSQ_0EEEEEENS4_6LayoutINS5_IJSD_SD_SD_EEENS5_IJNSA_ILi0EEESV_SV_EEEEENS5_IJNS4_10UnderscoreESY_SY_EEEEENS4_23SM90_TMA_LOAD_MULTICASTENS4_14ComposedLayoutINS4_7SwizzleILi3ELi4ELi3EEENS4_18smem_ptr_flag_bitsILi32EEENST_INS5_IJNSA_ILi8EEESH_EEENS5_IJSH_SD_EEEEEEEvNS4_8identityES11_S1B_vS1C_EENS_8epilogue10collective18CollectiveEpilogueINS1E_23Sm100TmaWarpSpecializedILi3ELi2ELi16ELb1ELb0EEEJSI_NS5_IJNST_ISG_SD_EENST_ISH_SD_EEEEESJ_SK_SJ_SK_NS1E_6fusion15FusionCallbacksIS1I_NS1M_17LinearCombinationISJ_fSJ_fLNS_15FloatRoundStyleE2EEESI_S1L_JEEENS4_5SM1004TMEM4LOAD26SM100_TMEM_LOAD_16dp128b8xENS4_13SM90_TMA_LOADES1B_NS4_17SM75_U32x4_LDSM_NENS4_14SM90_TMA_STOREES1B_NS4_17SM90_U32x4_STSM_NENS4_39AutoVectorizingCopyWithAssumedAlignmentILi128EEEEEEvvEEEEvNT_6ParamsE --------------------------
	.section	.nv.constant0._ZN7cutlass13device_kernelINS_4gemm6kernel13GemmUniversalIN4cute5tupleIJiiiiEEENS1_10collective13CollectiveMmaINS1_35MainloopSm100TmaUmmaWarpSpecializedILi12ELi2ELi4ENS5_IJNS4_1CILi4EEENSA_ILi2EEENSA_ILi1EEEEEEEENS5_IJNSA_ILi64EEESG_NSA_ILi32EEEEEENS_10tfloat32_tENS5_IJlSD_lEEESJ_SK_NS4_8TiledMMAINS4_8MMA_AtomIJNS4_17SM100_MMA_TF32_SSISJ_SJ_fLi64ELi64ELNS4_4UMMA5MajorE0ELSP_0ELNSO_7ScaleInE0ELSQ_0EEEEEENS4_6LayoutINS5_IJSD_SD_SD_EEENS5_IJNSA_ILi0EEESV_SV_EEEEENS5_IJNS4_10UnderscoreESY_SY_EEEEENS4_23SM90_TMA_LOAD_MULTICASTENS4_14ComposedLayoutINS4_7SwizzleILi3ELi4ELi3EEENS4_18smem_ptr_flag_bitsILi32EEENST_INS5_IJNSA_ILi8EEESH_EEENS5_IJSH_SD_EEEEEEEvNS4_8identityES11_S1B_vS1C_EENS_8epilogue10collective18CollectiveEpilogueINS1E_23Sm100TmaWarpSpecializedILi3ELi2ELi16ELb1ELb0EEEJSI_NS5_IJNST_ISG_SD_EENST_ISH_SD_EEEEESJ_SK_SJ_SK_NS1E_6fusion15FusionCallbacksIS1I_NS1M_17LinearCombinationISJ_fSJ_fLNS_15FloatRoundStyleE2EEESI_S1L_JEEENS4_5SM1004TMEM4LOAD26SM100_TMEM_LOAD_16dp128b8xENS4_13SM90_TMA_LOADES1B_NS4_17SM75_U32x4_LDSM_NENS4_14SM90_TMA_STOREES1B_NS4_17SM90_U32x4_STSM_NENS4_39AutoVectorizingCopyWithAssumedAlignmentILi128EEEEEEvvEEEEvNT_6ParamsE,"a",@progbits
	.sectionflags	@""
	.align	4
.nv.constant0._ZN7cutlass13device_kernelINS_4gemm6kernel13GemmUniversalIN4cute5tupleIJiiiiEEENS1_10collective13CollectiveMmaINS1_35MainloopSm100TmaUmmaWarpSpecializedILi12ELi2ELi4ENS5_IJNS4_1CILi4EEENSA_ILi2EEENSA_ILi1EEEEEEEENS5_IJNSA_ILi64EEESG_NSA_ILi32EEEEEENS_10tfloat32_tENS5_IJlSD_lEEESJ_SK_NS4_8TiledMMAINS4_8MMA_AtomIJNS4_17SM100_MMA_TF32_SSISJ_SJ_fLi64ELi64ELNS4_4UMMA5MajorE0ELSP_0ELNSO_7ScaleInE0ELSQ_0EEEEEENS4_6LayoutINS5_IJSD_SD_SD_EEENS5_IJNSA_ILi0EEESV_SV_EEEEENS5_IJNS4_10UnderscoreESY_SY_EEEEENS4_23SM90_TMA_LOAD_MULTICASTENS4_14ComposedLayoutINS4_7SwizzleILi3ELi4ELi3EEENS4_18smem_ptr_flag_bitsILi32EEENST_INS5_IJNSA_ILi8EEESH_EEENS5_IJSH_SD_EEEEEEEvNS4_8identityES11_S1B_vS1C_EENS_8epilogue10collective18CollectiveEpilogueINS1E_23Sm100TmaWarpSpecializedILi3ELi2ELi16ELb1ELb0EEEJSI_NS5_IJNST_ISG_SD_EENST_ISH_SD_EEEEESJ_SK_SJ_SK_NS1E_6fusion15FusionCallbacksIS1I_NS1M_17LinearCombinationISJ_fSJ_fLNS_15FloatRoundStyleE2EEESI_S1L_JEEENS4_5SM1004TMEM4LOAD26SM100_TMEM_LOAD_16dp128b8xENS4_13SM90_TMA_LOADES1B_NS4_17SM75_U32x4_LDSM_NENS4_14SM90_TMA_STOREES1B_NS4_17SM90_U32x4_STSM_NENS4_39AutoVectorizingCopyWithAssumedAlignmentILi128EEEEEEvvEEEEvNT_6ParamsE:
	.zero		2944


//--------------------- SYMBOLS --------------------------

	.type		.nv.reservedSmem.offset0,@object
	.size		.nv.reservedSmem.offset0,0x4
	.type		.nv.reservedSmem.cap,@object
	.size		.nv.reservedSmem.cap,0x4
	.type		__assertfail,@function
